//
// Generated by NVIDIA NVVM Compiler
//
// Compiler Build ID: CL-21124049
// Cuda compilation tools, release 8.0, V8.0.44
// Based on LLVM 3.4svn
//

.version 5.0
.target sm_20
.address_size 64

	// .globl	_Z3nlmPKfPfif
.const .align 4 .b8 gaussDistW[196];
.global .align 1 .b8 __T20[54] = {118, 111, 105, 100, 32, 103, 101, 116, 83, 104, 97, 114, 101, 100, 66, 108, 111, 99, 107, 40, 102, 108, 111, 97, 116, 32, 42, 44, 32, 99, 111, 110, 115, 116, 32, 102, 108, 111, 97, 116, 32, 42, 44, 32, 105, 110, 116, 44, 32, 105, 110, 116, 41, 0};
// _Z3nlmPKfPfif$__cuda_local_var_16146_32_non_const_foreignBlockImg has been demoted

.visible .entry _Z3nlmPKfPfif(
	.param .u64 _Z3nlmPKfPfif_param_0,
	.param .u64 _Z3nlmPKfPfif_param_1,
	.param .u32 _Z3nlmPKfPfif_param_2,
	.param .f32 _Z3nlmPKfPfif_param_3
)
{
	.reg .pred 	%p<12>;
	.reg .b16 	%rs<13>;
	.reg .f32 	%f<113>;
	.reg .b32 	%r<39>;
	.reg .f64 	%fd<3>;
	.reg .b64 	%rd<18>;
	// demoted variable
	.shared .align 4 .b8 _Z3nlmPKfPfif$__cuda_local_var_16146_32_non_const_foreignBlockImg[1600];

	ld.param.u64 	%rd4, [_Z3nlmPKfPfif_param_0];
	ld.param.u64 	%rd5, [_Z3nlmPKfPfif_param_1];
	ld.param.f32 	%f14, [_Z3nlmPKfPfif_param_3];
	mov.u32 	%r10, %tid.x;
	cvt.rn.f64.u32	%fd1, %r10;
	add.f64 	%fd2, %fd1, 0dBFF0000000000000;
	cvt.rn.f32.f64	%f17, %fd2;
	cvt.rn.f32.u32	%f18, %r10;
	div.rn.f32 	%f1, %f17, %f18;
	mov.f32 	%f112, 0f00000000;
	mov.f32 	%f111, %f112;
	mov.u16 	%rs5, 0;
	cvta.to.global.u64 	%rd6, %rd4;
	mov.u16 	%rs12, %rs5;

BB0_1:
	mov.u16 	%rs11, %rs5;

BB0_2:
	mov.u16 	%rs2, %rs11;
	cvt.u32.u16	%r11, %rs12;
	cvt.s32.s8 	%r12, %r11;
	mov.u32 	%r13, %ctaid.x;
	setp.ne.s32	%p1, %r13, %r12;
	mov.u32 	%r14, %ctaid.y;
	cvt.u32.u16	%r15, %rs2;
	cvt.s32.s8 	%r1, %r15;
	setp.ne.s32	%p2, %r14, %r1;
	or.pred  	%p3, %p1, %p2;
	@!%p3 bra 	BB0_11;
	bra.uni 	BB0_3;

BB0_3:
	cvt.s16.s8 	%rs7, %rs12;
	mul.wide.s16 	%r16, %rs7, 16;
	mad.lo.s32 	%r2, %r1, 1088, %r16;
	mov.u32 	%r17, %tid.y;
	shl.b32 	%r18, %r17, 4;
	add.s32 	%r36, %r18, %r10;

BB0_4:
	setp.gt.s32	%p4, %r36, 399;
	@%p4 bra 	BB0_6;

	mul.hi.s32 	%r20, %r36, 1717986919;
	shr.u32 	%r21, %r20, 31;
	shr.s32 	%r22, %r20, 3;
	add.s32 	%r23, %r22, %r21;
	mul.lo.s32 	%r24, %r23, 20;
	sub.s32 	%r25, %r36, %r24;
	add.s32 	%r26, %r2, %r25;
	mad.lo.s32 	%r27, %r23, 68, %r26;
	mul.wide.s32 	%rd7, %r27, 4;
	add.s64 	%rd8, %rd6, %rd7;
	ld.global.f32 	%f19, [%rd8];
	mad.lo.s32 	%r28, %r23, 20, %r25;
	mul.wide.s32 	%rd9, %r28, 4;
	mov.u64 	%rd10, _Z3nlmPKfPfif$__cuda_local_var_16146_32_non_const_foreignBlockImg;
	add.s64 	%rd11, %rd10, %rd9;
	st.shared.f32 	[%rd11], %f19;

BB0_6:
	add.s32 	%r36, %r36, 256;
	setp.lt.s32	%p5, %r36, 400;
	@%p5 bra 	BB0_4;

	bar.sync 	0;
	mov.u32 	%r37, 0;

BB0_8:
	mul.wide.s32 	%rd12, %r37, 4;
	mov.u64 	%rd13, _Z3nlmPKfPfif$__cuda_local_var_16146_32_non_const_foreignBlockImg;
	add.s64 	%rd17, %rd13, %rd12;
	add.s32 	%r37, %r37, 1;
	mov.u32 	%r38, -16;

BB0_9:
	ld.shared.f32 	%f22, [%rd17+4];
	sub.f32 	%f23, %f1, %f22;
	add.f32 	%f24, %f23, 0f00000000;
	ld.shared.f32 	%f25, [%rd17+84];
	sub.f32 	%f26, %f1, %f25;
	add.f32 	%f27, %f24, %f26;
	ld.shared.f32 	%f28, [%rd17+164];
	sub.f32 	%f29, %f1, %f28;
	add.f32 	%f30, %f27, %f29;
	ld.shared.f32 	%f31, [%rd17+244];
	sub.f32 	%f32, %f1, %f31;
	add.f32 	%f33, %f30, %f32;
	ld.shared.f32 	%f34, [%rd17+324];
	sub.f32 	%f35, %f1, %f34;
	add.f32 	%f36, %f33, %f35;
	ld.shared.f32 	%f37, [%rd17+8];
	sub.f32 	%f38, %f1, %f37;
	add.f32 	%f39, %f36, %f38;
	ld.shared.f32 	%f40, [%rd17+88];
	sub.f32 	%f41, %f1, %f40;
	add.f32 	%f42, %f39, %f41;
	ld.shared.f32 	%f43, [%rd17+168];
	sub.f32 	%f44, %f1, %f43;
	add.f32 	%f45, %f42, %f44;
	ld.shared.f32 	%f46, [%rd17+248];
	sub.f32 	%f47, %f1, %f46;
	add.f32 	%f48, %f45, %f47;
	ld.shared.f32 	%f49, [%rd17+328];
	sub.f32 	%f50, %f1, %f49;
	add.f32 	%f51, %f48, %f50;
	ld.shared.f32 	%f52, [%rd17+12];
	sub.f32 	%f53, %f1, %f52;
	add.f32 	%f54, %f51, %f53;
	ld.shared.f32 	%f55, [%rd17+92];
	sub.f32 	%f56, %f1, %f55;
	add.f32 	%f57, %f54, %f56;
	ld.shared.f32 	%f58, [%rd17+172];
	sub.f32 	%f59, %f1, %f58;
	add.f32 	%f60, %f57, %f59;
	ld.shared.f32 	%f61, [%rd17+252];
	sub.f32 	%f62, %f1, %f61;
	add.f32 	%f63, %f60, %f62;
	ld.shared.f32 	%f64, [%rd17+332];
	sub.f32 	%f65, %f1, %f64;
	add.f32 	%f66, %f63, %f65;
	ld.shared.f32 	%f67, [%rd17+16];
	sub.f32 	%f68, %f1, %f67;
	add.f32 	%f69, %f66, %f68;
	ld.shared.f32 	%f70, [%rd17+96];
	sub.f32 	%f71, %f1, %f70;
	add.f32 	%f72, %f69, %f71;
	ld.shared.f32 	%f73, [%rd17+176];
	sub.f32 	%f74, %f1, %f73;
	add.f32 	%f75, %f72, %f74;
	ld.shared.f32 	%f76, [%rd17+256];
	sub.f32 	%f77, %f1, %f76;
	add.f32 	%f78, %f75, %f77;
	ld.shared.f32 	%f79, [%rd17+336];
	sub.f32 	%f80, %f1, %f79;
	add.f32 	%f81, %f78, %f80;
	ld.shared.f32 	%f82, [%rd17+20];
	sub.f32 	%f83, %f1, %f82;
	add.f32 	%f84, %f81, %f83;
	ld.shared.f32 	%f85, [%rd17+100];
	sub.f32 	%f86, %f1, %f85;
	add.f32 	%f87, %f84, %f86;
	ld.shared.f32 	%f88, [%rd17+180];
	sub.f32 	%f89, %f1, %f88;
	add.f32 	%f90, %f87, %f89;
	ld.shared.f32 	%f91, [%rd17+260];
	sub.f32 	%f92, %f1, %f91;
	add.f32 	%f93, %f90, %f92;
	ld.shared.f32 	%f94, [%rd17+340];
	sub.f32 	%f95, %f1, %f94;
	add.f32 	%f96, %f93, %f95;
	neg.f32 	%f97, %f96;
	div.rn.f32 	%f98, %f97, %f14;
	mul.f32 	%f99, %f98, 0f3FB8AA3B;
	cvt.rzi.f32.f32	%f100, %f99;
	mov.f32 	%f101, 0fBF317200;
	fma.rn.f32 	%f102, %f100, %f101, %f98;
	mov.f32 	%f103, 0fB5BFBE8E;
	fma.rn.f32 	%f104, %f100, %f103, %f102;
	mul.f32 	%f21, %f104, 0f3FB8AA3B;
	// inline asm
	ex2.approx.ftz.f32 %f20,%f21;
	// inline asm
	add.f32 	%f105, %f100, 0f00000000;
	ex2.approx.f32 	%f106, %f105;
	mul.f32 	%f107, %f20, %f106;
	setp.lt.f32	%p6, %f98, 0fC2D20000;
	selp.f32	%f108, 0f00000000, %f107, %p6;
	setp.gt.f32	%p7, %f98, 0f42D20000;
	selp.f32	%f109, 0f7F800000, %f108, %p7;
	add.f32 	%f112, %f112, %f109;
	fma.rn.f32 	%f111, %f43, %f109, %f111;
	add.s64 	%rd17, %rd17, 80;
	add.s32 	%r38, %r38, 1;
	setp.ne.s32	%p8, %r38, 0;
	@%p8 bra 	BB0_9;

	setp.lt.s32	%p9, %r37, 16;
	@%p9 bra 	BB0_8;

BB0_11:
	add.s16 	%rs3, %rs2, 1;
	cvt.s16.s8 	%rs8, %rs3;
	setp.lt.s16	%p10, %rs8, 4;
	mov.u16 	%rs11, %rs3;
	@%p10 bra 	BB0_2;

	add.s16 	%rs12, %rs12, 1;
	cvt.s16.s8 	%rs9, %rs12;
	setp.lt.s16	%p11, %rs9, 4;
	@%p11 bra 	BB0_1;

	div.rn.f32 	%f110, %f111, %f112;
	shl.b32 	%r32, %r14, 10;
	shl.b32 	%r34, %r13, 4;
	add.s32 	%r35, %r34, %r32;
	cvta.to.global.u64 	%rd14, %rd5;
	mul.wide.u32 	%rd15, %r35, 4;
	add.s64 	%rd16, %rd14, %rd15;
	st.global.f32 	[%rd16], %f110;
	ret;
}




// ===== COMPILED SASS (sm_100) =====

	.target	sm_100

	.elftype	@"ET_EXEC"


//--------------------- .note.nv.tkinfo           --------------------------
	.section	.note.nv.tkinfo,"",@"SHT_NOTE"
	.sectionflags	@"SHF_NOTE_NV_TKINFO"
	.tkinfo
        /*0018*/ 	.word	0x00000002
        /*0030*/ 	.string	""
        /*0030*/ 	.string	"ptxas"
        /*0030*/ 	.string	"Cuda compilation tools, release 13.0, V13.0.88"
        /*0030*/ 	.string	"Build cuda_13.0.r13.0/compiler.36424714_0"
        /*0030*/ 	.string	"-arch sm_100 "



//--------------------- .note.nv.cuinfo           --------------------------
	.section	.note.nv.cuinfo,"",@"SHT_NOTE"
	.sectionflags	@"SHF_NOTE_NV_CUINFO"
        /*0018*/ 	.short	0x0002
        /*001a*/ 	.short	0x0014
        /*001c*/ 	.short	0x0082
	.zero		2


//--------------------- .nv.info                  --------------------------
	.section	.nv.info,"",@"SHT_CUDA_INFO"
	.align	4


	//----- nvinfo : EIATTR_REGCOUNT
	.align		4
        /*0000*/ 	.byte	0x04, 0x2f
        /*0002*/ 	.short	(.L_3 - .L_2)
	.align		4
.L_2:
        /*0004*/ 	.word	index@(_Z3nlmPKfPfif)
        /*0008*/ 	.word	0x00000020


	//----- nvinfo : EIATTR_FRAME_SIZE
	.align		4
.L_3:
        /*000c*/ 	.byte	0x04, 0x11
        /*000e*/ 	.short	(.L_5 - .L_4)
	.align		4
.L_4:
        /*0010*/ 	.word	index@($__internal_0_$__cuda_sm3x_div_rn_noftz_f32_slowpath)
        /*0014*/ 	.word	0x00000000


	//----- nvinfo : EIATTR_FRAME_SIZE
	.align		4
.L_5:
        /*0018*/ 	.byte	0x04, 0x11
        /*001a*/ 	.short	(.L_7 - .L_6)
	.align		4
.L_6:
        /*001c*/ 	.word	index@(_Z3nlmPKfPfif)
        /*0020*/ 	.word	0x00000000


	//----- nvinfo : EIATTR_MIN_STACK_SIZE
	.align		4
.L_7:
        /*0024*/ 	.byte	0x04, 0x12
        /*0026*/ 	.short	(.L_9 - .L_8)
	.align		4
.L_8:
        /*0028*/ 	.word	index@(_Z3nlmPKfPfif)
        /*002c*/ 	.word	0x00000000
.L_9:


//--------------------- .nv.compat                --------------------------
	.section	.nv.compat,"",@"SHT_CUDA_COMPAT_INFO"
	.align	4
        /*0000*/ 	.byte	0x02, 0x09, 0x00, 0x00, 0x02, 0x02, 0x01, 0x00, 0x02, 0x05, 0x05, 0x00, 0x03, 0x07, 0x01, 0x01
        /*0010*/ 	.byte	0x02, 0x03, 0x00, 0x00, 0x02, 0x06, 0x01, 0x00, 0x04, 0x0b, 0x08, 0x00, 0x01, 0x00, 0x00, 0x00
        /*0020*/ 	.byte	0x00, 0x00, 0x00, 0x00


//--------------------- .nv.info._Z3nlmPKfPfif    --------------------------
	.section	.nv.info._Z3nlmPKfPfif,"",@"SHT_CUDA_INFO"
	.sectionflags	@""
	.align	4


	//----- nvinfo : EIATTR_CUDA_API_VERSION
	.align		4
        /*0000*/ 	.byte	0x04, 0x37
        /*0002*/ 	.short	(.L_11 - .L_10)
.L_10:
        /*0004*/ 	.word	0x00000082


	//----- nvinfo : EIATTR_KPARAM_INFO
	.align		4
.L_11:
        /*0008*/ 	.byte	0x04, 0x17
        /*000a*/ 	.short	(.L_13 - .L_12)
.L_12:
        /*000c*/ 	.word	0x00000000
        /*0010*/ 	.short	0x0003
        /*0012*/ 	.short	0x0014
        /*0014*/ 	.byte	0x00, 0xf0, 0x11, 0x00


	//----- nvinfo : EIATTR_KPARAM_INFO
	.align		4
.L_13:
        /*0018*/ 	.byte	0x04, 0x17
        /*001a*/ 	.short	(.L_15 - .L_14)
.L_14:
        /*001c*/ 	.word	0x00000000
        /*0020*/ 	.short	0x0002
        /*0022*/ 	.short	0x0010
        /*0024*/ 	.byte	0x00, 0xf0, 0x11, 0x00


	//----- nvinfo : EIATTR_KPARAM_INFO
	.align		4
.L_15:
        /*0028*/ 	.byte	0x04, 0x17
        /*002a*/ 	.short	(.L_17 - .L_16)
.L_16:
        /*002c*/ 	.word	0x00000000
        /*0030*/ 	.short	0x0001
        /*0032*/ 	.short	0x0008
        /*0034*/ 	.byte	0x00, 0xf0, 0x21, 0x00


	//----- nvinfo : EIATTR_KPARAM_INFO
	.align		4
.L_17:
        /*0038*/ 	.byte	0x04, 0x17
        /*003a*/ 	.short	(.L_19 - .L_18)
.L_18:
        /*003c*/ 	.word	0x00000000
        /*0040*/ 	.short	0x0000
        /*0042*/ 	.short	0x0000
        /*0044*/ 	.byte	0x00, 0xf0, 0x21, 0x00


	//----- nvinfo : EIATTR_SPARSE_MMA_MASK
	.align		4
.L_19:
        /*0048*/ 	.byte	0x03, 0x50
        /*004a*/ 	.short	0x0000


	//----- nvinfo : EIATTR_MAXREG_COUNT
	.align		4
        /*004c*/ 	.byte	0x03, 0x1b
        /*004e*/ 	.short	0x00ff


	//----- nvinfo : EIATTR_NUM_BARRIERS
	.align		4
        /*0050*/ 	.byte	0x02, 0x4c
        /*0052*/ 	.byte	0x01
	.zero		1


	//----- nvinfo : EIATTR_MERCURY_ISA_VERSION
	.align		4
        /*0054*/ 	.byte	0x03, 0x5f
        /*0056*/ 	.short	0x0101


	//----- nvinfo : EIATTR_VRC_CTA_INIT_COUNT
	.align		4
        /*0058*/ 	.byte	0x02, 0x4a
	.zero		1
	.zero		1


	//----- nvinfo : EIATTR_EXIT_INSTR_OFFSETS
	.align		4
        /*005c*/ 	.byte	0x04, 0x1c
        /*005e*/ 	.short	(.L_21 - .L_20)


	//   ....[0]....
.L_20:
        /*0060*/ 	.word	0x00001480


	//----- nvinfo : EIATTR_CRS_STACK_SIZE
	.align		4
.L_21:
        /*0064*/ 	.byte	0x04, 0x1e
        /*0066*/ 	.short	(.L_23 - .L_22)
.L_22:
        /*0068*/ 	.word	0x00000000


	//----- nvinfo : EIATTR_CBANK_PARAM_SIZE
	.align		4
.L_23:
        /*006c*/ 	.byte	0x03, 0x19
        /*006e*/ 	.short	0x0018


	//----- nvinfo : EIATTR_PARAM_CBANK
	.align		4
        /*0070*/ 	.byte	0x04, 0x0a
        /*0072*/ 	.short	(.L_25 - .L_24)
	.align		4
.L_24:
        /*0074*/ 	.word	index@(.nv.constant0._Z3nlmPKfPfif)
        /*0078*/ 	.short	0x0380
        /*007a*/ 	.short	0x0018


	//----- nvinfo : EIATTR_SW_WAR
	.align		4
.L_25:
        /*007c*/ 	.byte	0x04, 0x36
        /*007e*/ 	.short	(.L_27 - .L_26)
.L_26:
        /*0080*/ 	.word	0x00000008
.L_27:


//--------------------- .nv.callgraph             --------------------------
	.section	.nv.callgraph,"",@"SHT_CUDA_CALLGRAPH"
	.align	4
	.sectionentsize	8
	.align		4
        /*0000*/ 	.word	0x00000000
	.align		4
        /*0004*/ 	.word	0xffffffff
	.align		4
        /*0008*/ 	.word	0x00000000
	.align		4
        /*000c*/ 	.word	0xfffffffe
	.align		4
        /*0010*/ 	.word	0x00000000
	.align		4
        /*0014*/ 	.word	0xfffffffd
	.align		4
        /*0018*/ 	.word	0x00000000
	.align		4
        /*001c*/ 	.word	0xfffffffc


//--------------------- .nv.constant3             --------------------------
	.section	.nv.constant3,"a",@progbits
	.align	4
.nv.constant3:
	.type		gaussDistW,@object
	.size		gaussDistW,(.L_0 - gaussDistW)
gaussDistW:
	.zero		196
.L_0:


//--------------------- .nv.constant4             --------------------------
	.section	.nv.constant4,"a",@progbits
	.align	8
	.align		8
.nv.constant4:
        /*0000*/ 	.dword	__T20


//--------------------- .text._Z3nlmPKfPfif       --------------------------
	.section	.text._Z3nlmPKfPfif,"ax",@progbits
	.align	128
        .global         _Z3nlmPKfPfif
        .type           _Z3nlmPKfPfif,@function
        .size           _Z3nlmPKfPfif,(.L_x_30 - _Z3nlmPKfPfif)
        .other          _Z3nlmPKfPfif,@"STO_CUDA_ENTRY STV_DEFAULT"
_Z3nlmPKfPfif:
.text._Z3nlmPKfPfif:
[----:B------:R-:W-:Y:S01]  /*0000*/  LDC R1, c[0x0][0x37c] ;  /* 0x0000df00ff017b82 */ /* 0x000fe20000000800 */
[----:B------:R-:W0:Y:S01]  /*0010*/  S2R R2, SR_TID.X ;  /* 0x0000000000027919 */ /* 0x000e220000002100 */
[----:B------:R-:W-:Y:S01]  /*0020*/  BSSY.RECONVERGENT B0, `(.L_x_0) ;  /* 0x0000011000007945 */ /* 0x000fe20003800200 */
[----:B0-----:R-:W0:Y:S01]  /*0030*/  I2F.F64.U32 R4, R2 ;  /* 0x0000000200047312 */ /* 0x001e220000201800 */
[----:B------:R-:W-:-:S07]  /*0040*/  I2FP.F32.U32 R9, R2 ;  /* 0x0000000200097245 */ /* 0x000fce0000201000 */
[----:B------:R-:W1:Y:S01]  /*0050*/  MUFU.RCP R6, R9 ;  /* 0x0000000900067308 */ /* 0x000e620000001000 */
[----:B0-----:R-:W-:-:S07]  /*0060*/  DADD R4, R4, -1 ;  /* 0xbff0000004047429 */ /* 0x001fce0000000000 */
[----:B------:R-:W0:Y:S01]  /*0070*/  F2F.F32.F64 R0, R4 ;  /* 0x0000000400007310 */ /* 0x000e220000301000 */
[----:B-1----:R-:W-:-:S04]  /*0080*/  FFMA R3, -R9, R6, 1 ;  /* 0x3f80000009037423 */ /* 0x002fc80000000106 */
[----:B------:R-:W-:-:S03]  /*0090*/  FFMA R3, R6, R3, R6 ;  /* 0x0000000306037223 */ /* 0x000fc60000000006 */
[----:B0-----:R-:W0:Y:S01]  /*00a0*/  FCHK P0, R0, R9 ;  /* 0x0000000900007302 */ /* 0x001e220000000000 */
[----:B------:R-:W-:-:S04]  /*00b0*/  FFMA R6, R0, R3, RZ ;  /* 0x0000000300067223 */ /* 0x000fc800000000ff */
[----:B------:R-:W-:-:S04]  /*00c0*/  FFMA R7, -R9, R6, R0 ;  /* 0x0000000609077223 */ /* 0x000fc80000000100 */
[----:B------:R-:W-:Y:S01]  /*00d0*/  FFMA R3, R3, R7, R6 ;  /* 0x0000000703037223 */ /* 0x000fe20000000006 */
[----:B0-----:R-:W-:Y:S06]  /*00e0*/  @!P0 BRA `(.L_x_1) ;  /* 0x0000000000108947 */ /* 0x001fec0003800000 */
[----:B------:R-:W-:Y:S02]  /*00f0*/  MOV R8, R0 ;  /* 0x0000000000087202 */ /* 0x000fe40000000f00 */
[----:B------:R-:W-:-:S07]  /*0100*/  MOV R10, 0x120 ;  /* 0x00000120000a7802 */ /* 0x000fce0000000f00 */
[----:B------:R-:W-:Y:S05]  /*0110*/  CALL.REL.NOINC `($__internal_0_$__cuda_sm3x_div_rn_noftz_f32_slowpath) ;  /* 0x0000001000dc7944 */ /* 0x000fea0003c00000 */
[----:B------:R-:W-:-:S07]  /*0120*/  IMAD.MOV.U32 R3, RZ, RZ, R12 ;  /* 0x000000ffff037224 */ /* 0x000fce00078e000c */
.L_x_1:
[----:B------:R-:W-:Y:S05]  /*0130*/  BSYNC.RECONVERGENT B0 ;  /* 0x0000000000007941 */ /* 0x000fea0003800200 */
.L_x_0:
[----:B------:R-:W-:Y:S01]  /*0140*/  MOV R5, RZ ;  /* 0x000000ff00057202 */ /* 0x000fe20000000f00 */
[----:B------:R-:W-:Y:S01]  /*0150*/  IMAD.MOV.U32 R0, RZ, RZ, RZ ;  /* 0x000000ffff007224 */ /* 0x000fe200078e00ff */
[----:B------:R-:W-:Y:S01]  /*0160*/  PRMT R4, RZ, 0x7610, R4 ;  /* 0x00007610ff047816 */ /* 0x000fe20000000004 */
[----:B------:R-:W0:Y:S06]  /*0170*/  LDCU.64 UR8, c[0x0][0x358] ;  /* 0x00006b00ff0877ac */ /* 0x000e2c0008000a00 */
.L_x_15:
[----:B------:R-:W-:-:S07]  /*0180*/  PRMT R6, RZ, 0x7610, R6 ;  /* 0x00007610ff067816 */ /* 0x000fce0000000006 */
.L_x_14:
[----:B------:R-:W1:Y:S01]  /*0190*/  S2R R7, SR_CTAID.Y ;  /* 0x0000000000077919 */ /* 0x000e620000002600 */
[----:B------:R-:W2:Y:S01]  /*01a0*/  S2UR UR7, SR_CTAID.X ;  /* 0x00000000000779c3 */ /* 0x000ea20000002500 */
[----:B------:R-:W-:Y:S02]  /*01b0*/  LOP3.LUT R9, R6, 0xffff, RZ, 0xc0, !PT ;  /* 0x0000ffff06097812 */ /* 0x000fe400078ec0ff */
[----:B------:R-:W-:Y:S02]  /*01c0*/  LOP3.LUT R8, R4, 0xffff, RZ, 0xc0, !PT ;  /* 0x0000ffff04087812 */ /* 0x000fe400078ec0ff */
[----:B------:R-:W-:Y:S02]  /*01d0*/  PRMT R10, R9, 0x8880, RZ ;  /* 0x00008880090a7816 */ /* 0x000fe400000000ff */
[----:B------:R-:W-:Y:S02]  /*01e0*/  PRMT R8, R8, 0x8880, RZ ;  /* 0x0000888008087816 */ /* 0x000fe400000000ff */
[----:B-1----:R-:W-:-:S04]  /*01f0*/  ISETP.NE.AND P0, PT, R7, R10, PT ;  /* 0x0000000a0700720c */ /* 0x002fc80003f05270 */
[----:B--2---:R-:W-:-:S13]  /*0200*/  ISETP.NE.OR P0, PT, R8, UR7, P0 ;  /* 0x0000000708007c0c */ /* 0x004fda0008705670 */
[----:B------:R-:W-:Y:S05]  /*0210*/  @!P0 BRA `(.L_x_2) ;  /* 0x0000001000288947 */ /* 0x000fea0003800000 */
[----:B------:R-:W1:Y:S01]  /*0220*/  S2R R9, SR_TID.Y ;  /* 0x0000000000097919 */ /* 0x000e620000002200 */
[----:B------:R-:W-:Y:S01]  /*0230*/  PRMT R8, R4, 0x8880, RZ ;  /* 0x0000888004087816 */ /* 0x000fe200000000ff */
[----:B------:R-:W-:Y:S01]  /*0240*/  BSSY.RECONVERGENT B0, `(.L_x_3) ;  /* 0x000004f000007945 */ /* 0x000fe20003800200 */
[----:B------:R-:W-:-:S03]  /*0250*/  PLOP3.LUT P0, PT, PT, PT, PT, 0x80, 0x8 ;  /* 0x000000000008781c */ /* 0x000fc60003f0f070 */
[----:B------:R-:W-:-:S04]  /*0260*/  IMAD R8, R10, 0x44, R8 ;  /* 0x000000440a087824 */ /* 0x000fc800078e0208 */
[----:B------:R-:W-:Y:S01]  /*0270*/  IMAD.SHL.U32 R8, R8, 0x10, RZ ;  /* 0x0000001008087824 */ /* 0x000fe200078e00ff */
[----:B-1----:R-:W-:-:S04]  /*0280*/  LEA R9, R9, R2, 0x4 ;  /* 0x0000000209097211 */ /* 0x002fc800078e20ff */
[----:B------:R-:W-:-:S04]  /*0290*/  IADD3 R11, PT, PT, -R9, 0x190, RZ ;  /* 0x00000190090b7810 */ /* 0x000fc80007ffe1ff */
[----:B------:R-:W-:-:S13]  /*02a0*/  ISETP.GT.AND P1, PT, R11, 0x300, PT ;  /* 0x000003000b00780c */ /* 0x000fda0003f24270 */
[----:B------:R-:W-:Y:S05]  /*02b0*/  @!P1 BRA `(.L_x_4) ;  /* 0x00000004001c9947 */ /* 0x000fea0003800000 */
[----:B------:R-:W-:-:S13]  /*02c0*/  PLOP3.LUT P0, PT, PT, PT, PT, 0x8, 0x80 ;  /* 0x000000000080781c */ /* 0x000fda0003f0e170 */
.L_x_5:
[C---:B------:R-:W-:Y:S01]  /*02d0*/  ISETP.GT.AND P1, PT, R9.reuse, 0x18f, PT ;  /* 0x0000018f0900780c */ /* 0x040fe20003f24270 */
[C---:B-1----:R-:W-:Y:S01]  /*02e0*/  VIADD R16, R9.reuse, 0x200 ;  /* 0x0000020009107836 */ /* 0x042fe20000000000 */
[C---:B------:R-:W-:Y:S02]  /*02f0*/  IADD3 R25, PT, PT, R9.reuse, 0x100, RZ ;  /* 0x0000010009197810 */ /* 0x040fe40007ffe0ff */
[----:B------:R-:W-:Y:S02]  /*0300*/  IADD3 R27, PT, PT, R9, 0x300, RZ ;  /* 0x00000300091b7810 */ /* 0x000fe40007ffe0ff */
[----:B------:R-:W-:Y:S02]  /*0310*/  ISETP.GT.AND P2, PT, R25, 0x18f, PT ;  /* 0x0000018f1900780c */ /* 0x000fe40003f44270 */
[----:B------:R-:W-:Y:S02]  /*0320*/  ISETP.GT.AND P3, PT, R16, 0x18f, PT ;  /* 0x0000018f1000780c */ /* 0x000fe40003f64270 */
[----:B------:R-:W-:-:S03]  /*0330*/  ISETP.GT.AND P4, PT, R27, 0x18f, PT ;  /* 0x0000018f1b00780c */ /* 0x000fc60003f84270 */
[----:B------:R-:W-:Y:S01]  /*0340*/  @!P1 IMAD.HI R10, R9, 0x66666667, RZ ;  /* 0x66666667090a9827 */ /* 0x000fe200078e02ff */
[----:B------:R-:W1:Y:S04]  /*0350*/  @!P1 LDC.64 R14, c[0x0][0x380] ;  /* 0x0000e000ff0e9b82 */ /* 0x000e680000000a00 */
[----:B------:R-:W-:Y:S01]  /*0360*/  @!P1 SHF.R.U32.HI R11, RZ, 0x1f, R10 ;  /* 0x0000001fff0b9819 */ /* 0x000fe2000001160a */
[----:B------:R-:W-:-:S03]  /*0370*/  @!P2 IMAD.HI R22, R25, 0x66666667, RZ ;  /* 0x666666671916a827 */ /* 0x000fc600078e02ff */
[----:B------:R-:W-:Y:S01]  /*0380*/  @!P1 LEA.HI.SX32 R10, R10, R11, 0x1d ;  /* 0x0000000b0a0a9211 */ /* 0x000fe200078feaff */
[----:B------:R-:W-:Y:S01]  /*0390*/  @!P3 IMAD.HI R12, R16, 0x66666667, RZ ;  /* 0x66666667100cb827 */ /* 0x000fe200078e02ff */
[----:B------:R-:W-:Y:S01]  /*03a0*/  @!P2 SHF.R.U32.HI R11, RZ, 0x1f, R22 ;  /* 0x0000001fff0ba819 */ /* 0x000fe20000011616 */
[----:B------:R-:W2:Y:S02]  /*03b0*/  @!P2 LDC.64 R18, c[0x0][0x380] ;  /* 0x0000e000ff12ab82 */ /* 0x000ea40000000a00 */
[----:B------:R-:W-:Y:S01]  /*03c0*/  @!P1 IMAD R23, R10, -0x14, R9 ;  /* 0xffffffec0a179824 */ /* 0x000fe200078e0209 */
[----:B------:R-:W-:Y:S01]  /*03d0*/  @!P3 SHF.R.U32.HI R13, RZ, 0x1f, R12 ;  /* 0x0000001fff0db819 */ /* 0x000fe2000001160c */
[----:B------:R-:W-:Y:S01]  /*03e0*/  @!P4 IMAD.HI R20, R27, 0x66666667, RZ ;  /* 0x666666671b14c827 */ /* 0x000fe200078e02ff */
[----:B------:R-:W-:Y:S02]  /*03f0*/  @!P2 LEA.HI.SX32 R22, R22, R11, 0x1d ;  /* 0x0000000b1616a211 */ /* 0x000fe400078feaff */
[----:B------:R-:W-:Y:S01]  /*0400*/  @!P3 LEA.HI.SX32 R11, R12, R13, 0x1d ;  /* 0x0000000d0c0bb211 */ /* 0x000fe200078feaff */
[----:B------:R-:W-:Y:S01]  /*0410*/  @!P1 IMAD.IADD R17, R8, 0x1, R23 ;  /* 0x0000000108119824 */ /* 0x000fe200078e0217 */
[----:B------:R-:W3:Y:S01]  /*0420*/  @!P3 LDC.64 R12, c[0x0][0x380] ;  /* 0x0000e000ff0cbb82 */ /* 0x000ee20000000a00 */
[----:B------:R-:W-:Y:S01]  /*0430*/  @!P4 SHF.R.U32.HI R21, RZ, 0x1f, R20 ;  /* 0x0000001fff15c819 */ /* 0x000fe20000011614 */
[----:B------:R-:W-:-:S02]  /*0440*/  @!P2 IMAD R25, R22, -0x14, R25 ;  /* 0xffffffec1619a824 */ /* 0x000fc400078e0219 */
[----:B------:R-:W-:Y:S01]  /*0450*/  @!P1 IMAD R17, R10, 0x44, R17 ;  /* 0x000000440a119824 */ /* 0x000fe200078e0211 */
[----:B------:R-:W-:Y:S01]  /*0460*/  @!P4 LEA.HI.SX32 R20, R20, R21, 0x1d ;  /* 0x000000151414c211 */ /* 0x000fe200078feaff */
[----:B------:R-:W-:Y:S01]  /*0470*/  @!P3 IMAD R21, R11, -0x14, R16 ;  /* 0xffffffec0b15b824 */ /* 0x000fe200078e0210 */
[C---:B------:R-:W-:Y:S01]  /*0480*/  @!P2 IADD3 R29, PT, PT, R8.reuse, R25, RZ ;  /* 0x00000019081da210 */ /* 0x040fe20007ffe0ff */
[----:B-1----:R-:W-:Y:S02]  /*0490*/  @!P1 IMAD.WIDE R14, R17, 0x4, R14 ;  /* 0x00000004110e9825 */ /* 0x002fe400078e020e */
[----:B------:R-:W1:Y:S01]  /*04a0*/  @!P4 LDC.64 R16, c[0x0][0x380] ;  /* 0x0000e000ff10cb82 */ /* 0x000e620000000a00 */
[----:B------:R-:W-:Y:S01]  /*04b0*/  @!P3 IADD3 R24, PT, PT, R8, R21, RZ ;  /* 0x000000150818b210 */ /* 0x000fe20007ffe0ff */
[----:B------:R-:W-:Y:S02]  /*04c0*/  @!P2 IMAD R29, R22, 0x44, R29 ;  /* 0x00000044161da824 */ /* 0x000fe400078e021d */
[----:B------:R-:W-:Y:S01]  /*04d0*/  @!P4 IMAD R27, R20, -0x14, R27 ;  /* 0xffffffec141bc824 */ /* 0x000fe200078e021b */
[----:B0-----:R-:W4:Y:S01]  /*04e0*/  @!P1 LDG.E R14, desc[UR8][R14.64] ;  /* 0x000000080e0e9981 */ /* 0x001f22000c1e1900 */
[----:B--2---:R-:W-:-:S04]  /*04f0*/  @!P2 IMAD.WIDE R18, R29, 0x4, R18 ;  /* 0x000000041d12a825 */ /* 0x004fc800078e0212 */
[----:B------:R-:W-:Y:S02]  /*0500*/  @!P3 IMAD R29, R11, 0x44, R24 ;  /* 0x000000440b1db824 */ /* 0x000fe400078e0218 */
[----:B------:R0:W2:Y:S02]  /*0510*/  @!P2 LDG.E R18, desc[UR8][R18.64] ;  /* 0x000000081212a981 */ /* 0x0000a4000c1e1900 */
[----:B---3--:R-:W-:-:S04]  /*0520*/  @!P3 IMAD.WIDE R12, R29, 0x4, R12 ;  /* 0x000000041d0cb825 */ /* 0x008fc800078e020c */
[----:B------:R-:W-:Y:S02]  /*0530*/  @!P4 IMAD.IADD R29, R8, 0x1, R27 ;  /* 0x00000001081dc824 */ /* 0x000fe400078e021b */
[----:B------:R-:W3:Y:S02]  /*0540*/  @!P3 LDG.E R12, desc[UR8][R12.64] ;  /* 0x000000080c0cb981 */ /* 0x000ee4000c1e1900 */
[----:B------:R-:W-:-:S04]  /*0550*/  @!P4 IMAD R29, R20, 0x44, R29 ;  /* 0x00000044141dc824 */ /* 0x000fc800078e021d */
[----:B-1----:R-:W-:-:S06]  /*0560*/  @!P4 IMAD.WIDE R16, R29, 0x4, R16 ;  /* 0x000000041d10c825 */ /* 0x002fcc00078e0210 */
[----:B------:R1:W5:Y:S01]  /*0570*/  @!P4 LDG.E R16, desc[UR8][R16.64] ;  /* 0x000000081010c981 */ /* 0x000362000c1e1900 */
[----:B------:R-:W1:Y:S01]  /*0580*/  @!P1 S2R R29, SR_CgaCtaId ;  /* 0x00000000001d9919 */ /* 0x000e620000008800 */
[----:B------:R-:W1:Y:S01]  /*0590*/  @!P2 S2R R28, SR_CgaCtaId ;  /* 0x00000000001ca919 */ /* 0x000e620000008800 */
[----:B------:R-:W1:Y:S01]  /*05a0*/  @!P3 S2R R24, SR_CgaCtaId ;  /* 0x000000000018b919 */ /* 0x000e620000008800 */
[----:B------:R-:W1:Y:S01]  /*05b0*/  @!P4 S2R R26, SR_CgaCtaId ;  /* 0x00000000001ac919 */ /* 0x000e620000008800 */
[----:B------:R-:W-:Y:S01]  /*05c0*/  @!P1 IMAD R10, R10, 0x14, R23 ;  /* 0x000000140a0a9824 */ /* 0x000fe200078e0217 */
[----:B------:R-:W-:Y:S01]  /*05d0*/  @!P1 MOV R23, 0x400 ;  /* 0x0000040000179802 */ /* 0x000fe20000000f00 */
[----:B------:R-:W-:Y:S01]  /*05e0*/  @!P2 IMAD R22, R22, 0x14, R25 ;  /* 0x000000141616a824 */ /* 0x000fe200078e0219 */
[----:B------:R-:W-:Y:S02]  /*05f0*/  @!P2 MOV R25, 0x400 ;  /* 0x000004000019a802 */ /* 0x000fe40000000f00 */
[----:B0-----:R-:W-:-:S02]  /*0600*/  @!P3 MOV R19, 0x400 ;  /* 0x000004000013b802 */ /* 0x001fc40000000f00 */
[----:B-1----:R-:W-:Y:S01]  /*0610*/  @!P4 MOV R17, 0x400 ;  /* 0x000004000011c802 */ /* 0x002fe20000000f00 */
[----:B------:R-:W-:Y:S02]  /*0620*/  @!P3 IMAD R11, R11, 0x14, R21 ;  /* 0x000000140b0bb824 */ /* 0x000fe400078e0215 */
[----:B------:R-:W-:Y:S01]  /*0630*/  @!P4 IMAD R20, R20, 0x14, R27 ;  /* 0x000000141414c824 */ /* 0x000fe200078e021b */
[----:B------:R-:W-:Y:S02]  /*0640*/  @!P1 LEA R15, R29, R23, 0x18 ;  /* 0x000000171d0f9211 */ /* 0x000fe400078ec0ff */
[----:B------:R-:W-:Y:S02]  /*0650*/  @!P2 LEA R13, R28, R25, 0x18 ;  /* 0x000000191c0da211 */ /* 0x000fe400078ec0ff */
[----:B------:R-:W-:Y:S02]  /*0660*/  @!P3 LEA R24, R24, R19, 0x18 ;  /* 0x000000131818b211 */ /* 0x000fe400078ec0ff */
[----:B------:R-:W-:-:S02]  /*0670*/  @!P1 LEA R15, R10, R15, 0x2 ;  /* 0x0000000f0a0f9211 */ /* 0x000fc400078e10ff */
[----:B------:R-:W-:Y:S01]  /*0680*/  @!P4 LEA R17, R26, R17, 0x18 ;  /* 0x000000111a11c211 */ /* 0x000fe200078ec0ff */
[----:B------:R-:W-:Y:S01]  /*0690*/  @!P3 IMAD R11, R11, 0x4, R24 ;  /* 0x000000040b0bb824 */ /* 0x000fe200078e0218 */
[----:B------:R-:W-:Y:S02]  /*06a0*/  @!P2 LEA R13, R22, R13, 0x2 ;  /* 0x0000000d160da211 */ /* 0x000fe400078e10ff */
[----:B------:R-:W-:Y:S02]  /*06b0*/  @!P4 LEA R17, R20, R17, 0x2 ;  /* 0x000000111411c211 */ /* 0x000fe400078e10ff */
[----:B------:R-:W-:Y:S01]  /*06c0*/  IADD3 R9, PT, PT, R9, 0x400, RZ ;  /* 0x0000040009097810 */ /* 0x000fe20007ffe0ff */
[----:B----4-:R1:W-:Y:S04]  /*06d0*/  @!P1 STS [R15], R14 ;  /* 0x0000000e0f009388 */ /* 0x0103e80000000800 */
[----:B--2---:R1:W-:Y:S01]  /*06e0*/  @!P2 STS [R13], R18 ;  /* 0x000000120d00a388 */ /* 0x0043e20000000800 */
[----:B------:R-:W-:-:S03]  /*06f0*/  ISETP.GE.AND P1, PT, R9, -0x170, PT ;  /* 0xfffffe900900780c */ /* 0x000fc60003f26270 */
[----:B---3--:R1:W-:Y:S04]  /*0700*/  @!P3 STS [R11], R12 ;  /* 0x0000000c0b00b388 */ /* 0x0083e80000000800 */
[----:B-----5:R1:W-:Y:S06]  /*0710*/  @!P4 STS [R17], R16 ;  /* 0x000000101100c388 */ /* 0x0203ec0000000800 */
[----:B------:R-:W-:Y:S05]  /*0720*/  @!P1 BRA `(.L_x_5) ;  /* 0xfffffff800e89947 */ /* 0x000fea000383ffff */
.L_x_4:
[----:B0-----:R-:W-:Y:S05]  /*0730*/  BSYNC.RECONVERGENT B0 ;  /* 0x0000000000007941 */ /* 0x001fea0003800200 */
.L_x_3:
[----:B------:R-:W-:Y:S01]  /*0740*/  IADD3 R10, PT, PT, -R9, 0x190, RZ ;  /* 0x00000190090a7810 */ /* 0x000fe20007ffe1ff */
[----:B------:R-:W-:Y:S03]  /*0750*/  BSSY.RECONVERGENT B0, `(.L_x_6) ;  /* 0x0000026000007945 */ /* 0x000fe60003800200 */
[----:B------:R-:W-:-:S13]  /*0760*/  ISETP.GT.AND P1, PT, R10, 0x100, PT ;  /* 0x000001000a00780c */ /* 0x000fda0003f24270 */
[----:B------:R-:W-:Y:S05]  /*0770*/  @!P1 BRA `(.L_x_7) ;  /* 0x00000000008c9947 */ /* 0x000fea0003800000 */
[C---:B-1----:R-:W-:Y:S01]  /*0780*/  VIADD R14, R9.reuse, 0x100 ;  /* 0x00000100090e7836 */ /* 0x042fe20000000000 */
[----:B------:R-:W-:-:S04]  /*0790*/  ISETP.GT.AND P0, PT, R9, 0x18f, PT ;  /* 0x0000018f0900780c */ /* 0x000fc80003f04270 */
[----:B------:R-:W-:-:S09]  /*07a0*/  ISETP.GT.AND P1, PT, R14, 0x18f, PT ;  /* 0x0000018f0e00780c */ /* 0x000fd20003f24270 */
[----:B------:R-:W-:Y:S01]  /*07b0*/  @!P0 IMAD.HI R16, R9, 0x66666667, RZ ;  /* 0x6666666709108827 */ /* 0x000fe200078e02ff */
[----:B------:R-:W0:Y:S03]  /*07c0*/  @!P0 LDC.64 R12, c[0x0][0x380] ;  /* 0x0000e000ff0c8b82 */ /* 0x000e260000000a00 */
[----:B------:R-:W-:Y:S01]  /*07d0*/  @!P1 IMAD.HI R17, R14, 0x66666667, RZ ;  /* 0x666666670e119827 */ /* 0x000fe200078e02ff */
[----:B------:R-:W-:-:S04]  /*07e0*/  @!P0 SHF.R.U32.HI R15, RZ, 0x1f, R16 ;  /* 0x0000001fff0f8819 */ /* 0x000fc80000011610 */
[----:B------:R-:W1:Y:S01]  /*07f0*/  @!P1 LDC.64 R10, c[0x0][0x380] ;  /* 0x0000e000ff0a9b82 */ /* 0x000e620000000a00 */
[----:B------:R-:W-:Y:S02]  /*0800*/  @!P1 SHF.R.U32.HI R18, RZ, 0x1f, R17 ;  /* 0x0000001fff129819 */ /* 0x000fe40000011611 */
[----:B------:R-:W-:Y:S02]  /*0810*/  @!P0 LEA.HI.SX32 R16, R16, R15, 0x1d ;  /* 0x0000000f10108211 */ /* 0x000fe400078feaff */
[----:B------:R-:W-:-:S03]  /*0820*/  @!P1 LEA.HI.SX32 R15, R17, R18, 0x1d ;  /* 0x00000012110f9211 */ /* 0x000fc600078feaff */
[----:B------:R-:W-:Y:S02]  /*0830*/  @!P0 IMAD R17, R16, -0x14, R9 ;  /* 0xffffffec10118824 */ /* 0x000fe400078e0209 */
[----:B------:R-:W-:-:S03]  /*0840*/  @!P1 IMAD R9, R15, -0x14, R14 ;  /* 0xffffffec0f099824 */ /* 0x000fc600078e020e */
[C---:B------:R-:W-:Y:S02]  /*0850*/  @!P0 IADD3 R19, PT, PT, R8.reuse, R17, RZ ;  /* 0x0000001108138210 */ /* 0x040fe40007ffe0ff */
[----:B------:R-:W-:-:S03]  /*0860*/  @!P1 IADD3 R18, PT, PT, R8, R9, RZ ;  /* 0x0000000908129210 */ /* 0x000fc60007ffe0ff */
[----:B------:R-:W-:Y:S02]  /*0870*/  @!P0 IMAD R19, R16, 0x44, R19 ;  /* 0x0000004410138824 */ /* 0x000fe400078e0213 */
[----:B------:R-:W-:Y:S02]  /*0880*/  @!P1 IMAD R21, R15, 0x44, R18 ;  /* 0x000000440f159824 */ /* 0x000fe400078e0212 */
[----:B0-----:R-:W-:-:S04]  /*0890*/  @!P0 IMAD.WIDE R12, R19, 0x4, R12 ;  /* 0x00000004130c8825 */ /* 0x001fc800078e020c */
[----:B-1----:R-:W-:Y:S02]  /*08a0*/  @!P1 IMAD.WIDE R10, R21, 0x4, R10 ;  /* 0x00000004150a9825 */ /* 0x002fe400078e020a */
[----:B------:R0:W2:Y:S04]  /*08b0*/  @!P0 LDG.E R12, desc[UR8][R12.64] ;  /* 0x000000080c0c8981 */ /* 0x0000a8000c1e1900 */
[----:B------:R-:W3:Y:S01]  /*08c0*/  @!P1 LDG.E R10, desc[UR8][R10.64] ;  /* 0x000000080a0a9981 */ /* 0x000ee2000c1e1900 */
[----:B------:R-:W-:Y:S01]  /*08d0*/  @!P0 MOV R18, 0x400 ;  /* 0x0000040000128802 */ /* 0x000fe20000000f00 */
[----:B------:R-:W-:Y:S01]  /*08e0*/  @!P0 IMAD R16, R16, 0x14, R17 ;  /* 0x0000001410108824 */ /* 0x000fe200078e0211 */
[----:B------:R-:W-:Y:S01]  /*08f0*/  @!P1 MOV R20, 0x400 ;  /* 0x0000040000149802 */ /* 0x000fe20000000f00 */
[----:B------:R-:W1:Y:S01]  /*0900*/  @!P0 S2R R19, SR_CgaCtaId ;  /* 0x0000000000138919 */ /* 0x000e620000008800 */
[----:B------:R-:W-:Y:S01]  /*0910*/  @!P1 IMAD R9, R15, 0x14, R9 ;  /* 0x000000140f099824 */ /* 0x000fe200078e0209 */
[----:B------:R-:W4:Y:S01]  /*0920*/  @!P1 S2R R21, SR_CgaCtaId ;  /* 0x0000000000159919 */ /* 0x000f220000008800 */
[----:B-1----:R-:W-:-:S02]  /*0930*/  @!P0 LEA R19, R19, R18, 0x18 ;  /* 0x0000001213138211 */ /* 0x002fc400078ec0ff */
[----:B----4-:R-:W-:-:S03]  /*0940*/  @!P1 LEA R20, R21, R20, 0x18 ;  /* 0x0000001415149211 */ /* 0x010fc600078ec0ff */
[----:B------:R-:W-:Y:S01]  /*0950*/  @!P0 IMAD R15, R16, 0x4, R19 ;  /* 0x00000004100f8824 */ /* 0x000fe200078e0213 */
[----:B0-----:R-:W-:Y:S02]  /*0960*/  @!P1 LEA R13, R9, R20, 0x2 ;  /* 0x00000014090d9211 */ /* 0x001fe400078e10ff */
[----:B------:R-:W-:Y:S02]  /*0970*/  IADD3 R9, PT, PT, R14, 0x100, RZ ;  /* 0x000001000e097810 */ /* 0x000fe40007ffe0ff */
[----:B--2---:R0:W-:Y:S01]  /*0980*/  @!P0 STS [R15], R12 ;  /* 0x0000000c0f008388 */ /* 0x0041e20000000800 */
[----:B------:R-:W-:-:S03]  /*0990*/  PLOP3.LUT P0, PT, PT, PT, PT, 0x8, 0x80 ;  /* 0x000000000080781c */ /* 0x000fc60003f0e170 */
[----:B---3--:R0:W-:Y:S10]  /*09a0*/  @!P1 STS [R13], R10 ;  /* 0x0000000a0d009388 */ /* 0x0081f40000000800 */
.L_x_7:
[----:B------:R-:W-:Y:S05]  /*09b0*/  BSYNC.RECONVERGENT B0 ;  /* 0x0000000000007941 */ /* 0x000fea0003800200 */
.L_x_6:
[C---:B------:R-:W-:Y:S01]  /*09c0*/  ISETP.LT.OR P0, PT, R9.reuse, 0x190, P0 ;  /* 0x000001900900780c */ /* 0x040fe20000701670 */
[----:B------:R-:W-:Y:S03]  /*09d0*/  BSSY.RECONVERGENT B0, `(.L_x_8) ;  /* 0x0000012000007945 */ /* 0x000fe60003800200 */
[----:B------:R-:W-:-:S13]  /*09e0*/  ISETP.GT.OR P0, PT, R9, 0x18f, !P0 ;  /* 0x0000018f0900780c */ /* 0x000fda0004704670 */
[----:B------:R-:W-:Y:S05]  /*09f0*/  @P0 BRA `(.L_x_9) ;  /* 0x00000000003c0947 */ /* 0x000fea0003800000 */
[----:B01----:R-:W-:Y:S01]  /*0a00*/  IMAD.HI R12, R9, 0x66666667, RZ ;  /* 0x66666667090c7827 */ /* 0x003fe200078e02ff */
[----:B------:R-:W0:Y:S04]  /*0a10*/  LDC.64 R10, c[0x0][0x380] ;  /* 0x0000e000ff0a7b82 */ /* 0x000e280000000a00 */
[----:B------:R-:W-:-:S04]  /*0a20*/  SHF.R.U32.HI R13, RZ, 0x1f, R12 ;  /* 0x0000001fff0d7819 */ /* 0x000fc8000001160c */
[----:B------:R-:W-:-:S05]  /*0a30*/  LEA.HI.SX32 R12, R12, R13, 0x1d ;  /* 0x0000000d0c0c7211 */ /* 0x000fca00078feaff */
[----:B------:R-:W-:-:S04]  /*0a40*/  IMAD R9, R12, -0x14, R9 ;  /* 0xffffffec0c097824 */ /* 0x000fc800078e0209 */
[----:B------:R-:W-:-:S04]  /*0a50*/  IMAD.IADD R13, R8, 0x1, R9 ;  /* 0x00000001080d7824 */ /* 0x000fc800078e0209 */
[----:B------:R-:W-:-:S04]  /*0a60*/  IMAD R13, R12, 0x44, R13 ;  /* 0x000000440c0d7824 */ /* 0x000fc800078e020d */
[----:B0-----:R-:W-:-:S06]  /*0a70*/  IMAD.WIDE R10, R13, 0x4, R10 ;  /* 0x000000040d0a7825 */ /* 0x001fcc00078e020a */
[----:B------:R-:W2:Y:S01]  /*0a80*/  LDG.E R10, desc[UR8][R10.64] ;  /* 0x000000080a0a7981 */ /* 0x000ea2000c1e1900 */
[----:B------:R-:W0:Y:S01]  /*0a90*/  S2UR UR5, SR_CgaCtaId ;  /* 0x00000000000579c3 */ /* 0x000e220000008800 */
[----:B------:R-:W-:Y:S01]  /*0aa0*/  UMOV UR4, 0x400 ;  /* 0x0000040000047882 */ /* 0x000fe20000000000 */
[----:B------:R-:W-:Y:S01]  /*0ab0*/  IMAD R9, R12, 0x14, R9 ;  /* 0x000000140c097824 */ /* 0x000fe200078e0209 */
[----:B0-----:R-:W-:-:S06]  /*0ac0*/  ULEA UR4, UR5, UR4, 0x18 ;  /* 0x0000000405047291 */ /* 0x001fcc000f8ec0ff */
[----:B------:R-:W-:-:S05]  /*0ad0*/  LEA R9, R9, UR4, 0x2 ;  /* 0x0000000409097c11 */ /* 0x000fca000f8e10ff */
[----:B--2---:R2:W-:Y:S02]  /*0ae0*/  STS [R9], R10 ;  /* 0x0000000a09007388 */ /* 0x0045e40000000800 */
.L_x_9:
[----:B------:R-:W-:Y:S05]  /*0af0*/  BSYNC.RECONVERGENT B0 ;  /* 0x0000000000007941 */ /* 0x000fea0003800200 */
.L_x_8:
[----:B------:R-:W-:Y:S06]  /*0b00*/  BAR.SYNC.DEFER_BLOCKING 0x0 ;  /* 0x0000000000007b1d */ /* 0x000fec0000010000 */
[----:B------:R-:W-:-:S05]  /*0b10*/  UMOV UR4, URZ ;  /* 0x000000ff00047c82 */ /* 0x000fca0008000000 */
.L_x_13:
[----:B------:R-:W3:Y:S01]  /*0b20*/  S2UR UR6, SR_CgaCtaId ;  /* 0x00000000000679c3 */ /* 0x000ee20000008800 */
[----:B------:R-:W-:-:S07]  /*0b30*/  UMOV UR5, 0x400 ;  /* 0x0000040000057882 */ /* 0x000fce0000000000 */
[----:B-1----:R-:W1:Y:S01]  /*0b40*/  LDC R11, c[0x0][0x394] ;  /* 0x0000e500ff0b7b82 */ /* 0x002e620000000800 */
[----:B---3--:R-:W-:-:S03]  /*0b50*/  ULEA UR5, UR6, UR5, 0x18 ;  /* 0x0000000506057291 */ /* 0x008fc6000f8ec0ff */
[----:B------:R-:W-:Y:S01]  /*0b60*/  UMOV UR6, 0xfffffff0 ;  /* 0xfffffff000067882 */ /* 0x000fe20000000000 */
[----:B------:R-:W-:Y:S02]  /*0b70*/  UIMAD UR5, UR4, 0x4, UR5 ;  /* 0x00000004040578a4 */ /* 0x000fe4000f8e0205 */
[----:B------:R-:W-:-:S04]  /*0b80*/  UIADD3 UR4, UPT, UPT, UR4, 0x1, URZ ;  /* 0x0000000104047890 */ /* 0x000fc8000fffe0ff */
[----:B------:R-:W-:-:S11]  /*0b90*/  UISETP.GE.AND UP1, UPT, UR4, 0x10, UPT ;  /* 0x000000100400788c */ /* 0x000fd6000bf26270 */
.L_x_12:
[----:B0-----:R-:W0:Y:S01]  /*0ba0*/  LDS R12, [UR5+0x4] ;  /* 0x00000405ff0c7984 */ /* 0x001e220008000800 */
[----:B------:R-:W-:Y:S03]  /*0bb0*/  BSSY.RECONVERGENT B0, `(.L_x_10) ;  /* 0x0000059000007945 */ /* 0x000fe60003800200 */
[----:B------:R-:W3:Y:S04]  /*0bc0*/  LDS R16, [UR5+0x54] ;  /* 0x00005405ff107984 */ /* 0x000ee80008000800 */
[----:B------:R-:W4:Y:S04]  /*0bd0*/  LDS R18, [UR5+0xa4] ;  /* 0x0000a405ff127984 */ /* 0x000f280008000800 */
[----:B------:R-:W5:Y:S04]  /*0be0*/  LDS R20, [UR5+0xf4] ;  /* 0x0000f405ff147984 */ /* 0x000f680008000800 */
[----:B------:R-:W1:Y:S04]  /*0bf0*/  LDS R22, [UR5+0x144] ;  /* 0x00014405ff167984 */ /* 0x000e680008000800 */
[----:B------:R-:W1:Y:S04]  /*0c00*/  LDS R14, [UR5+0x8] ;  /* 0x00000805ff0e7984 */ /* 0x000e680008000800 */
[----:B--2---:R-:W2:Y:S04]  /*0c10*/  LDS R10, [UR5+0x58] ;  /* 0x00005805ff0a7984 */ /* 0x004ea80008000800 */
[----:B------:R-:W2:Y:S04]  /*0c20*/  LDS R13, [UR5+0xa8] ;  /* 0x0000a805ff0d7984 */ /* 0x000ea80008000800 */
[----:B------:R-:W2:Y:S01]  /*0c30*/  LDS R8, [UR5+0xf8] ;  /* 0x0000f805ff087984 */ /* 0x000ea20008000800 */
[--C-:B0-----:R-:W-:Y:S01]  /*0c40*/  FADD R12, -R12, R3.reuse ;  /* 0x000000030c0c7221 */ /* 0x101fe20000000100 */
[----:B---3--:R-:W-:-:S03]  /*0c50*/  FADD R16, -R16, R3 ;  /* 0x0000000310107221 */ /* 0x008fc60000000100 */
[----:B------:R-:W-:Y:S02]  /*0c60*/  FADD R9, RZ, R12 ;  /* 0x0000000cff097221 */ /* 0x000fe40000000000 */
[----:B------:R-:W0:Y:S01]  /*0c70*/  LDS R12, [UR5+0x148] ;  /* 0x00014805ff0c7984 */ /* 0x000e220008000800 */
[--C-:B----4-:R-:W-:Y:S01]  /*0c80*/  FADD R18, -R18, R3.reuse ;  /* 0x0000000312127221 */ /* 0x110fe20000000100 */
[----:B------:R-:W-:Y:S02]  /*0c90*/  FADD R9, R9, R16 ;  /* 0x0000001009097221 */ /* 0x000fe40000000000 */
[----:B------:R-:W3:Y:S01]  /*0ca0*/  LDS R16, [UR5+0xc] ;  /* 0x00000c05ff107984 */ /* 0x000ee20008000800 */
[--C-:B-----5:R-:W-:Y:S01]  /*0cb0*/  FADD R20, -R20, R3.reuse ;  /* 0x0000000314147221 */ /* 0x120fe20000000100 */
[----:B------:R-:W-:Y:S02]  /*0cc0*/  FADD R9, R9, R18 ;  /* 0x0000001209097221 */ /* 0x000fe40000000000 */
[----:B------:R-:W4:Y:S01]  /*0cd0*/  LDS R18, [UR5+0x5c] ;  /* 0x00005c05ff127984 */ /* 0x000f220008000800 */
[----:B-1----:R-:W-:Y:S01]  /*0ce0*/  FADD R22, -R22, R3 ;  /* 0x0000000316167221 */ /* 0x002fe20000000100 */
[----:B------:R-:W-:-:S02]  /*0cf0*/  FADD R9, R9, R20 ;  /* 0x0000001409097221 */ /* 0x000fc40000000000 */
[----:B------:R-:W1:Y:S02]  /*0d00*/  LDS R20, [UR5+0xac] ;  /* 0x0000ac05ff147984 */ /* 0x000e640008000800 */
[----:B------:R-:W-:Y:S01]  /*0d10*/  FADD R9, R9, R22 ;  /* 0x0000001609097221 */ /* 0x000fe20000000000 */
[--C-:B------:R-:W-:Y:S02]  /*0d20*/  FADD R22, -R14, R3.reuse ;  /* 0x000000030e167221 */ /* 0x100fe40000000100 */
[----:B------:R-:W5:Y:S01]  /*0d30*/  LDS R14, [UR5+0xfc] ;  /* 0x0000fc05ff0e7984 */ /* 0x000f620008000800 */
[--C-:B--2---:R-:W-:Y:S01]  /*0d40*/  FADD R10, -R10, R3.reuse ;  /* 0x000000030a0a7221 */ /* 0x104fe20000000100 */
[----:B------:R-:W-:Y:S02]  /*0d50*/  FADD R9, R9, R22 ;  /* 0x0000001609097221 */ /* 0x000fe40000000000 */
[----:B------:R-:W2:Y:S01]  /*0d60*/  LDS R22, [UR5+0x14c] ;  /* 0x00014c05ff167984 */ /* 0x000ea20008000800 */
[----:B------:R-:W-:Y:S01]  /*0d70*/  FADD R24, -R13, R3 ;  /* 0x000000030d187221 */ /* 0x000fe20000000100 */
[----:B------:R-:W-:-:S02]  /*0d80*/  FADD R9, R9, R10 ;  /* 0x0000000a09097221 */ /* 0x000fc40000000000 */
[----:B------:R-:W2:Y:S02]  /*0d90*/  LDS R10, [UR5+0x10] ;  /* 0x00001005ff0a7984 */ /* 0x000ea40008000800 */
[----:B------:R-:W-:Y:S01]  /*0da0*/  FADD R9, R9, R24 ;  /* 0x0000001809097221 */ /* 0x000fe20000000000 */
[--C-:B------:R-:W-:Y:S02]  /*0db0*/  FADD R24, -R8, R3.reuse ;  /* 0x0000000308187221 */ /* 0x100fe40000000100 */
[----:B------:R-:W2:Y:S02]  /*0dc0*/  LDS R8, [UR5+0x60] ;  /* 0x00006005ff087984 */ /* 0x000ea40008000800 */
[----:B------:R-:W-:Y:S01]  /*0dd0*/  FADD R9, R9, R24 ;  /* 0x0000001809097221 */ /* 0x000fe20000000000 */
[--C-:B0-----:R-:W-:Y:S02]  /*0de0*/  FADD R24, -R12, R3.reuse ;  /* 0x000000030c187221 */ /* 0x101fe40000000100 */
[----:B------:R-:W0:Y:S02]  /*0df0*/  LDS R12, [UR5+0xb0] ;  /* 0x0000b005ff0c7984 */ /* 0x000e240008000800 */
[----:B------:R-:W-:Y:S01]  /*0e00*/  FADD R9, R9, R24 ;  /* 0x0000001809097221 */ /* 0x000fe20000000000 */
[----:B---3--:R-:W-:-:S02]  /*0e10*/  FADD R24, -R16, R3 ;  /* 0x0000000310187221 */ /* 0x008fc40000000100 */
[----:B------:R-:W3:Y:S02]  /*0e20*/  LDS R16, [UR5+0x100] ;  /* 0x00010005ff107984 */ /* 0x000ee40008000800 */
[----:B------:R-:W-:Y:S01]  /*0e30*/  FADD R9, R9, R24 ;  /* 0x0000001809097221 */ /* 0x000fe20000000000 */
[--C-:B----4-:R-:W-:Y:S02]  /*0e40*/  FADD R24, -R18, R3.reuse ;  /* 0x0000000312187221 */ /* 0x110fe40000000100 */
[----:B------:R-:W4:Y:S02]  /*0e50*/  LDS R18, [UR5+0x150] ;  /* 0x00015005ff127984 */ /* 0x000f240008000800 */
[----:B------:R-:W-:Y:S01]  /*0e60*/  FADD R9, R9, R24 ;  /* 0x0000001809097221 */ /* 0x000fe20000000000 */
[--C-:B-1----:R-:W-:Y:S02]  /*0e70*/  FADD R24, -R20, R3.reuse ;  /* 0x0000000314187221 */ /* 0x102fe40000000100 */
[----:B------:R-:W1:Y:S02]  /*0e80*/  LDS R20, [UR5+0x14] ;  /* 0x00001405ff147984 */ /* 0x000e640008000800 */
[----:B------:R-:W-:Y:S01]  /*0e90*/  FADD R9, R9, R24 ;  /* 0x0000001809097221 */ /* 0x000fe20000000000 */
[----:B-----5:R-:W-:-:S02]  /*0ea0*/  FADD R24, -R14, R3 ;  /* 0x000000030e187221 */ /* 0x020fc40000000100 */
[----:B------:R-:W5:Y:S02]  /*0eb0*/  LDS R14, [UR5+0x64] ;  /* 0x00006405ff0e7984 */ /* 0x000f640008000800 */
[----:B------:R-:W-:Y:S01]  /*0ec0*/  FADD R9, R9, R24 ;  /* 0x0000001809097221 */ /* 0x000fe20000000000 */
[--C-:B--2---:R-:W-:Y:S01]  /*0ed0*/  FADD R24, -R22, R3.reuse ;  /* 0x0000000316187221 */ /* 0x104fe20000000100 */
[--C-:B------:R-:W-:Y:S01]  /*0ee0*/  FADD R26, -R10, R3.reuse ;  /* 0x000000030a1a7221 */ /* 0x100fe20000000100 */
[----:B------:R-:W2:Y:S02]  /*0ef0*/  LDS R22, [UR5+0xb4] ;  /* 0x0000b405ff167984 */ /* 0x000ea40008000800 */
[----:B------:R-:W-:Y:S01]  /*0f00*/  FADD R9, R9, R24 ;  /* 0x0000001809097221 */ /* 0x000fe20000000000 */
[----:B------:R-:W-:Y:S01]  /*0f10*/  FADD R8, -R8, R3 ;  /* 0x0000000308087221 */ /* 0x000fe20000000100 */
[----:B------:R-:W2:Y:S02]  /*0f20*/  LDS R24, [UR5+0x104] ;  /* 0x00010405ff187984 */ /* 0x000ea40008000800 */
[----:B------:R-:W-:-:S02]  /*0f30*/  FADD R9, R9, R26 ;  /* 0x0000001a09097221 */ /* 0x000fc40000000000 */
[----:B------:R-:W2:Y:S02]  /*0f40*/  LDS R10, [UR5+0x154] ;  /* 0x00015405ff0a7984 */ /* 0x000ea40008000800 */
[----:B------:R-:W-:Y:S01]  /*0f50*/  FADD R8, R9, R8 ;  /* 0x0000000809087221 */ /* 0x000fe20000000000 */
[----:B0-----:R-:W-:Y:S02]  /*0f60*/  FADD R9, -R12, R3 ;  /* 0x000000030c097221 */ /* 0x001fe40000000100 */
[----:B------:R-:W0:Y:S02]  /*0f70*/  MUFU.RCP R12, R11 ;  /* 0x0000000b000c7308 */ /* 0x000e240000001000 */
[----:B------:R-:W-:Y:S01]  /*0f80*/  FADD R8, R8, R9 ;  /* 0x0000000908087221 */ /* 0x000fe20000000000 */
[----:B---3--:R-:W-:-:S04]  /*0f90*/  FADD R9, -R16, R3 ;  /* 0x0000000310097221 */ /* 0x008fc80000000100 */
[----:B------:R-:W-:Y:S01]  /*0fa0*/  FADD R8, R8, R9 ;  /* 0x0000000908087221 */ /* 0x000fe20000000000 */
[----:B----4-:R-:W-:-:S04]  /*0fb0*/  FADD R9, -R18, R3 ;  /* 0x0000000312097221 */ /* 0x010fc80000000100 */
[----:B------:R-:W-:Y:S01]  /*0fc0*/  FADD R8, R8, R9 ;  /* 0x0000000908087221 */ /* 0x000fe20000000000 */
[----:B-1----:R-:W-:-:S04]  /*0fd0*/  FADD R9, -R20, R3 ;  /* 0x0000000314097221 */ /* 0x002fc80000000100 */
[----:B------:R-:W-:Y:S01]  /*0fe0*/  FADD R8, R8, R9 ;  /* 0x0000000908087221 */ /* 0x000fe20000000000 */
[----:B-----5:R-:W-:-:S04]  /*0ff0*/  FADD R9, -R14, R3 ;  /* 0x000000030e097221 */ /* 0x020fc80000000100 */
[----:B------:R-:W-:Y:S01]  /*1000*/  FADD R8, R8, R9 ;  /* 0x0000000908087221 */ /* 0x000fe20000000000 */
[----:B--2---:R-:W-:-:S04]  /*1010*/  FADD R9, -R22, R3 ;  /* 0x0000000316097221 */ /* 0x004fc80000000100 */
[----:B------:R-:W-:Y:S01]  /*1020*/  FADD R8, R8, R9 ;  /* 0x0000000908087221 */ /* 0x000fe20000000000 */
[--C-:B------:R-:W-:Y:S01]  /*1030*/  FADD R9, -R24, R3.reuse ;  /* 0x0000000318097221 */ /* 0x100fe20000000100 */
[----:B------:R-:W-:-:S03]  /*1040*/  FADD R15, -R10, R3 ;  /* 0x000000030a0f7221 */ /* 0x000fc60000000100 */
[----:B------:R-:W-:Y:S01]  /*1050*/  FADD R8, R8, R9 ;  /* 0x0000000908087221 */ /* 0x000fe20000000000 */
[----:B0-----:R-:W-:-:S03]  /*1060*/  FFMA R9, R12, -R11, 1 ;  /* 0x3f8000000c097423 */ /* 0x001fc6000000080b */
[----:B------:R-:W-:Y:S01]  /*1070*/  FADD R8, R8, R15 ;  /* 0x0000000f08087221 */ /* 0x000fe20000000000 */
[----:B------:R-:W-:-:S03]  /*1080*/  FFMA R9, R12, R9, R12 ;  /* 0x000000090c097223 */ /* 0x000fc6000000000c */
[----:B------:R-:W0:Y:S01]  /*1090*/  FCHK P0, -R8, R11 ;  /* 0x0000000b08007302 */ /* 0x000e220000000100 */
[----:B------:R-:W-:-:S04]  /*10a0*/  FFMA R10, -R8, R9, RZ ;  /* 0x00000009080a7223 */ /* 0x000fc800000001ff */
[----:B------:R-:W-:-:S04]  /*10b0*/  FFMA R12, R10, -R11, -R8 ;  /* 0x8000000b0a0c7223 */ /* 0x000fc80000000808 */
[----:B------:R-:W-:Y:S01]  /*10c0*/  FFMA R9, R9, R12, R10 ;  /* 0x0000000c09097223 */ /* 0x000fe2000000000a */
[----:B0-----:R-:W-:Y:S06]  /*10d0*/  @!P0 BRA `(.L_x_11) ;  /* 0x0000000000188947 */ /* 0x001fec0003800000 */
[----:B------:R-:W0:Y:S01]  /*10e0*/  LDCU UR10, c[0x0][0x394] ;  /* 0x00007280ff0a77ac */ /* 0x000e220008000800 */
[----:B------:R-:W-:Y:S01]  /*10f0*/  FADD R8, -R8, -RZ ;  /* 0x800000ff08087221 */ /* 0x000fe20000000100 */
[----:B------:R-:W-:Y:S02]  /*1100*/  MOV R10, 0x1130 ;  /* 0x00001130000a7802 */ /* 0x000fe40000000f00 */
[----:B0-----:R-:W-:-:S07]  /*1110*/  MOV R9, UR10 ;  /* 0x0000000a00097c02 */ /* 0x001fce0008000f00 */
[----:B------:R-:W-:Y:S05]  /*1120*/  CALL.REL.NOINC `($__internal_0_$__cuda_sm3x_div_rn_noftz_f32_slowpath) ;  /* 0x0000000000d87944 */ /* 0x000fea0003c00000 */
[----:B------:R-:W-:-:S07]  /*1130*/  MOV R9, R12 ;  /* 0x0000000c00097202 */ /* 0x000fce0000000f00 */
.L_x_11:
[----:B------:R-:W-:Y:S05]  /*1140*/  BSYNC.RECONVERGENT B0 ;  /* 0x0000000000007941 */ /* 0x000fea0003800200 */
.L_x_10:
[C---:B------:R-:W-:Y:S01]  /*1150*/  FMUL R8, R9.reuse, 1.4426950216293334961 ;  /* 0x3fb8aa3b09087820 */ /* 0x040fe20000400000 */
[----:B------:R-:W-:Y:S01]  /*1160*/  UIADD3 UR6, UPT, UPT, UR6, 0x1, URZ ;  /* 0x0000000106067890 */ /* 0x000fe2000fffe0ff */
[----:B------:R-:W-:Y:S01]  /*1170*/  FSETP.GEU.AND P1, PT, R9, -105, PT ;  /* 0xc2d200000900780b */ /* 0x000fe20003f2e000 */
[----:B------:R-:W-:Y:S02]  /*1180*/  UIADD3 UR5, UPT, UPT, UR5, 0x50, URZ ;  /* 0x0000005005057890 */ /* 0x000fe4000fffe0ff */
[----:B------:R-:W-:Y:S01]  /*1190*/  UISETP.NE.AND UP0, UPT, UR6, URZ, UPT ;  /* 0x000000ff0600728c */ /* 0x000fe2000bf05270 */
[----:B------:R-:W0:Y:S02]  /*11a0*/  FRND.TRUNC R8, R8 ;  /* 0x0000000800087307 */ /* 0x000e24000020d000 */
[----:B0-----:R-:W-:Y:S01]  /*11b0*/  FADD R10, RZ, R8 ;  /* 0x00000008ff0a7221 */ /* 0x001fe20000000000 */
[----:B------:R-:W-:-:S04]  /*11c0*/  FFMA R15, R8, -0.693145751953125, R9 ;  /* 0xbf317200080f7823 */ /* 0x000fc80000000009 */
[----:B------:R-:W-:Y:S01]  /*11d0*/  FSETP.GEU.AND P0, PT, R10, -126, PT ;  /* 0xc2fc00000a00780b */ /* 0x000fe20003f0e000 */
[----:B------:R-:W-:-:S04]  /*11e0*/  FFMA R15, R8, -1.428606765330187045e-06, R15 ;  /* 0xb5bfbe8e080f7823 */ /* 0x000fc8000000000f */
[----:B------:R-:W-:-:S06]  /*11f0*/  FMUL R15, R15, 1.4426950216293334961 ;  /* 0x3fb8aa3b0f0f7820 */ /* 0x000fcc0000400000 */
[----:B------:R-:W-:Y:S02]  /*1200*/  MUFU.EX2 R15, R15 ;  /* 0x0000000f000f7308 */ /* 0x000fe40000000800 */
[----:B------:R-:W-:-:S06]  /*1210*/  @!P0 FMUL R10, R10, 0.5 ;  /* 0x3f0000000a0a8820 */ /* 0x000fcc0000400000 */
[----:B------:R-:W0:Y:S02]  /*1220*/  MUFU.EX2 R12, R10 ;  /* 0x0000000a000c7308 */ /* 0x000e240000000800 */
[----:B0-----:R-:W-:Y:S01]  /*1230*/  @!P0 FMUL R12, R12, R12 ;  /* 0x0000000c0c0c8220 */ /* 0x001fe20000400000 */
[----:B------:R-:W-:-:S03]  /*1240*/  FSETP.GT.AND P0, PT, R9, 105, PT ;  /* 0x42d200000900780b */ /* 0x000fc60003f04000 */
[----:B------:R-:W-:-:S05]  /*1250*/  FMUL R12, R15, R12 ;  /* 0x0000000c0f0c7220 */ /* 0x000fca0000400000 */
[----:B------:R-:W-:-:S04]  /*1260*/  FSEL R12, R12, RZ, P1 ;  /* 0x000000ff0c0c7208 */ /* 0x000fc80000800000 */
[----:B------:R-:W-:-:S05]  /*1270*/  FSEL R12, R12, +INF , !P0 ;  /* 0x7f8000000c0c7808 */ /* 0x000fca0004000000 */
[----:B------:R-:W-:Y:S01]  /*1280*/  FFMA R0, R13, R12, R0 ;  /* 0x0000000c0d007223 */ /* 0x000fe20000000000 */
[----:B------:R-:W-:Y:S01]  /*1290*/  FADD R5, R12, R5 ;  /* 0x000000050c057221 */ /* 0x000fe20000000000 */
[----:B------:R-:W-:Y:S06]  /*12a0*/  BRA.U UP0, `(.L_x_12) ;  /* 0xfffffff9003c7547 */ /* 0x000fec000b83ffff */
[----:B------:R-:W-:Y:S05]  /*12b0*/  BRA.U !UP1, `(.L_x_13) ;  /* 0xfffffff909187547 */ /* 0x000fea000b83ffff */
.L_x_2:
[----:B------:R-:W-:-:S05]  /*12c0*/  VIADD R6, R6, 0x1 ;  /* 0x0000000106067836 */ /* 0x000fca0000000000 */
[----:B------:R-:W-:-:S04]  /*12d0*/  PRMT R8, R6, 0x8880, RZ ;  /* 0x0000888006087816 */ /* 0x000fc800000000ff */
[----:B------:R-:W-:-:S13]  /*12e0*/  ISETP.GE.AND P0, PT, R8, 0x4, PT ;  /* 0x000000040800780c */ /* 0x000fda0003f06270 */
[----:B------:R-:W-:Y:S05]  /*12f0*/  @!P0 BRA `(.L_x_14) ;  /* 0xffffffec00a48947 */ /* 0x000fea000383ffff */
[----:B------:R-:W-:-:S04]  /*1300*/  IADD3 R4, PT, PT, R4, 0x1, RZ ;  /* 0x0000000104047810 */ /* 0x000fc80007ffe0ff */
[----:B------:R-:W-:-:S04]  /*1310*/  PRMT R6, R4, 0x8880, RZ ;  /* 0x0000888004067816 */ /* 0x000fc800000000ff */
[----:B------:R-:W-:-:S13]  /*1320*/  ISETP.GE.AND P0, PT, R6, 0x4, PT ;  /* 0x000000040600780c */ /* 0x000fda0003f06270 */
[----:B------:R-:W-:Y:S05]  /*1330*/  @!P0 BRA `(.L_x_15) ;  /* 0xffffffec00908947 */ /* 0x000fea000383ffff */
[----:B------:R-:W1:Y:S01]  /*1340*/  MUFU.RCP R2, R5 ;  /* 0x0000000500027308 */ /* 0x000e620000001000 */
[----:B------:R-:W-:Y:S07]  /*1350*/  BSSY.RECONVERGENT B0, `(.L_x_16) ;  /* 0x000000d000007945 */ /* 0x000fee0003800200 */
[----:B------:R-:W2:Y:S01]  /*1360*/  FCHK P0, R0, R5 ;  /* 0x0000000500007302 */ /* 0x000ea20000000000 */
[----:B-1----:R-:W-:-:S04]  /*1370*/  FFMA R3, -R5, R2, 1 ;  /* 0x3f80000005037423 */ /* 0x002fc80000000102 */
[----:B------:R-:W-:-:S04]  /*1380*/  FFMA R3, R2, R3, R2 ;  /* 0x0000000302037223 */ /* 0x000fc80000000002 */
[----:B------:R-:W-:-:S04]  /*1390*/  FFMA R2, R0, R3, RZ ;  /* 0x0000000300027223 */ /* 0x000fc800000000ff */
[----:B------:R-:W-:-:S04]  /*13a0*/  FFMA R4, -R5, R2, R0 ;  /* 0x0000000205047223 */ /* 0x000fc80000000100 */
[----:B------:R-:W-:Y:S01]  /*13b0*/  FFMA R9, R3, R4, R2 ;  /* 0x0000000403097223 */ /* 0x000fe20000000002 */
[----:B--2---:R-:W-:Y:S06]  /*13c0*/  @!P0 BRA `(.L_x_17) ;  /* 0x0000000000148947 */ /* 0x004fec0003800000 */
[----:B------:R-:W-:Y:S01]  /*13d0*/  MOV R8, R0 ;  /* 0x0000000000087202 */ /* 0x000fe20000000f00 */
[----:B------:R-:W-:Y:S01]  /*13e0*/  IMAD.MOV.U32 R9, RZ, RZ, R5 ;  /* 0x000000ffff097224 */ /* 0x000fe200078e0005 */
[----:B------:R-:W-:-:S07]  /*13f0*/  MOV R10, 0x1410 ;  /* 0x00001410000a7802 */ /* 0x000fce0000000f00 */
[----:B0-----:R-:W-:Y:S05]  /*1400*/  CALL.REL.NOINC `($__internal_0_$__cuda_sm3x_div_rn_noftz_f32_slowpath) ;  /* 0x0000000000207944 */ /* 0x001fea0003c00000 */
[----:B------:R-:W-:-:S07]  /*1410*/  MOV R9, R12 ;  /* 0x0000000c00097202 */ /* 0x000fce0000000f00 */
.L_x_17:
[----:B0-----:R-:W-:Y:S05]  /*1420*/  BSYNC.RECONVERGENT B0 ;  /* 0x0000000000007941 */ /* 0x001fea0003800200 */
.L_x_16:
[----:B------:R-:W0:Y:S01]  /*1430*/  LDC.64 R2, c[0x0][0x388] ;  /* 0x0000e200ff027b82 */ /* 0x000e220000000a00 */
[----:B------:R-:W-:-:S04]  /*1440*/  LEA R5, R7, UR7, 0x6 ;  /* 0x0000000707057c11 */ /* 0x000fc8000f8e30ff */
[----:B------:R-:W-:-:S05]  /*1450*/  SHF.L.U32 R5, R5, 0x4, RZ ;  /* 0x0000000405057819 */ /* 0x000fca00000006ff */
[----:B0-----:R-:W-:-:S05]  /*1460*/  IMAD.WIDE.U32 R2, R5, 0x4, R2 ;  /* 0x0000000405027825 */ /* 0x001fca00078e0002 */
[----:B------:R-:W-:Y:S01]  /*1470*/  STG.E desc[UR8][R2.64], R9 ;  /* 0x0000000902007986 */ /* 0x000fe2000c101908 */
[----:B------:R-:W-:Y:S05]  /*1480*/  EXIT ;  /* 0x000000000000794d */ /* 0x000fea0003800000 */
        .weak           $__internal_0_$__cuda_sm3x_div_rn_noftz_f32_slowpath
        .type           $__internal_0_$__cuda_sm3x_div_rn_noftz_f32_slowpath,@function
        .size           $__internal_0_$__cuda_sm3x_div_rn_noftz_f32_slowpath,(.L_x_30 - $__internal_0_$__cuda_sm3x_div_rn_noftz_f32_slowpath)
$__internal_0_$__cuda_sm3x_div_rn_noftz_f32_slowpath:
[----:B------:R-:W-:Y:S01]  /*1490*/  SHF.R.U32.HI R14, RZ, 0x17, R9 ;  /* 0x00000017ff0e7819 */ /* 0x000fe20000011609 */
[----:B------:R-:W-:Y:S01]  /*14a0*/  BSSY.RECONVERGENT B1, `(.L_x_18) ;  /* 0x0000062000017945 */ /* 0x000fe20003800200 */
[----:B------:R-:W-:Y:S02]  /*14b0*/  SHF.R.U32.HI R12, RZ, 0x17, R8 ;  /* 0x00000017ff0c7819 */ /* 0x000fe40000011608 */
[----:B------:R-:W-:Y:S02]  /*14c0*/  LOP3.LUT R14, R14, 0xff, RZ, 0xc0, !PT ;  /* 0x000000ff0e0e7812 */ /* 0x000fe400078ec0ff */
[----:B------:R-:W-:-:S03]  /*14d0*/  LOP3.LUT R15, R12, 0xff, RZ, 0xc0, !PT ;  /* 0x000000ff0c0f7812 */ /* 0x000fc600078ec0ff */
[----:B------:R-:W-:Y:S01]  /*14e0*/  VIADD R17, R14, 0xffffffff ;  /* 0xffffffff0e117836 */ /* 0x000fe20000000000 */
[----:B------:R-:W-:-:S04]  /*14f0*/  IADD3 R16, PT, PT, R15, -0x1, RZ ;  /* 0xffffffff0f107810 */ /* 0x000fc80007ffe0ff */
[----:B------:R-:W-:-:S04]  /*1500*/  ISETP.GT.U32.AND P0, PT, R17, 0xfd, PT ;  /* 0x000000fd1100780c */ /* 0x000fc80003f04070 */
[----:B------:R-:W-:-:S13]  /*1510*/  ISETP.GT.U32.OR P0, PT, R16, 0xfd, P0 ;  /* 0x000000fd1000780c */ /* 0x000fda0000704470 */
[----:B------:R-:W-:Y:S01]  /*1520*/  @!P0 MOV R12, RZ ;  /* 0x000000ff000c8202 */ /* 0x000fe20000000f00 */
[----:B------:R-:W-:Y:S06]  /*1530*/  @!P0 BRA `(.L_x_19) ;  /* 0x00000000005c8947 */ /* 0x000fec0003800000 */
[----:B------:R-:W-:Y:S02]  /*1540*/  FSETP.GTU.FTZ.AND P0, PT, |R8|, +INF , PT ;  /* 0x7f8000000800780b */ /* 0x000fe40003f1c200 */
[----:B------:R-:W-:-:S04]  /*1550*/  FSETP.GTU.FTZ.AND P1, PT, |R9|, +INF , PT ;  /* 0x7f8000000900780b */ /* 0x000fc80003f3c200 */
[----:B------:R-:W-:-:S13]  /*1560*/  PLOP3.LUT P0, PT, P0, P1, PT, 0xf8, 0x8f ;  /* 0x00000000008f781c */ /* 0x000fda0000703f70 */
[----:B------:R-:W-:Y:S05]  /*1570*/  @P0 BRA `(.L_x_20) ;  /* 0x00000004004c0947 */ /* 0x000fea0003800000 */
[----:B------:R-:W-:-:S13]  /*1580*/  LOP3.LUT P0, RZ, R9, 0x7fffffff, R8, 0xc8, !PT ;  /* 0x7fffffff09ff7812 */ /* 0x000fda000780c808 */
[----:B------:R-:W-:Y:S05]  /*1590*/  @!P0 BRA `(.L_x_21) ;  /* 0x00000004003c8947 */ /* 0x000fea0003800000 */
[C---:B------:R-:W-:Y:S02]  /*15a0*/  FSETP.NEU.FTZ.AND P1, PT, |R8|.reuse, +INF , PT ;  /* 0x7f8000000800780b */ /* 0x040fe40003f3d200 */
[----:B------:R-:W-:Y:S02]  /*15b0*/  FSETP.NEU.FTZ.AND P2, PT, |R9|, +INF , PT ;  /* 0x7f8000000900780b */ /* 0x000fe40003f5d200 */
[----:B------:R-:W-:-:S11]  /*15c0*/  FSETP.NEU.FTZ.AND P0, PT, |R8|, +INF , PT ;  /* 0x7f8000000800780b */ /* 0x000fd60003f1d200 */
[----:B------:R-:W-:Y:S05]  /*15d0*/  @!P2 BRA !P1, `(.L_x_21) ;  /* 0x00000004002ca947 */ /* 0x000fea0004800000 */
[----:B------:R-:W-:-:S04]  /*15e0*/  LOP3.LUT P1, RZ, R8, 0x7fffffff, RZ, 0xc0, !PT ;  /* 0x7fffffff08ff7812 */ /* 0x000fc8000782c0ff */
[----:B------:R-:W-:-:S13]  /*15f0*/  PLOP3.LUT P1, PT, P2, P1, PT, 0x2f, 0xf2 ;  /* 0x0000000000f2781c */ /* 0x000fda0001722577 */
[----:B------:R-:W-:Y:S05]  /*1600*/  @P1 BRA `(.L_x_22) ;  /* 0x0000000400181947 */ /* 0x000fea0003800000 */
[----:B------:R-:W-:-:S04]  /*1610*/  LOP3.LUT P1, RZ, R9, 0x7fffffff, RZ, 0xc0, !PT ;  /* 0x7fffffff09ff7812 */ /* 0x000fc8000782c0ff */
[----:B------:R-:W-:-:S13]  /*1620*/  PLOP3.LUT P0, PT, P0, P1, PT, 0x2f, 0xf2 ;  /* 0x0000000000f2781c */ /* 0x000fda0000702577 */
[----:B------:R-:W-:Y:S05]  /*1630*/  @P0 BRA `(.L_x_23) ;  /* 0x0000000400000947 */ /* 0x000fea0003800000 */
[----:B------:R-:W-:Y:S02]  /*1640*/  ISETP.GE.AND P0, PT, R16, RZ, PT ;  /* 0x000000ff1000720c */ /* 0x000fe40003f06270 */
[----:B------:R-:W-:-:S11]  /*1650*/  ISETP.GE.AND P1, PT, R17, RZ, PT ;  /* 0x000000ff1100720c */ /* 0x000fd60003f26270 */
[----:B------:R-:W-:Y:S01]  /*1660*/  @P0 IMAD.MOV.U32 R12, RZ, RZ, RZ ;  /* 0x000000ffff0c0224 */ /* 0x000fe200078e00ff */
[----:B------:R-:W-:Y:S01]  /*1670*/  @!P0 MOV R12, 0xffffffc0 ;  /* 0xffffffc0000c8802 */ /* 0x000fe20000000f00 */
[----:B------:R-:W-:Y:S01]  /*1680*/  @!P0 FFMA R8, R8, 1.84467440737095516160e+19, RZ ;  /* 0x5f80000008088823 */ /* 0x000fe200000000ff */
[----:B------:R-:W-:Y:S02]  /*1690*/  @!P1 FFMA R9, R9, 1.84467440737095516160e+19, RZ ;  /* 0x5f80000009099823 */ /* 0x000fe400000000ff */
[----:B------:R-:W-:-:S07]  /*16a0*/  @!P1 IADD3 R12, PT, PT, R12, 0x40, RZ ;  /* 0x000000400c0c9810 */ /* 0x000fce0007ffe0ff */
.L_x_19:
[----:B------:R-:W-:Y:S01]  /*16b0*/  LEA R16, R14, 0xc0800000, 0x17 ;  /* 0xc08000000e107811 */ /* 0x000fe200078eb8ff */
[----:B------:R-:W-:Y:S01]  /*16c0*/  BSSY.RECONVERGENT B2, `(.L_x_24) ;  /* 0x0000036000027945 */ /* 0x000fe20003800200 */
[----:B------:R-:W-:-:S03]  /*16d0*/  IADD3 R15, PT, PT, R15, -0x7f, RZ ;  /* 0xffffff810f0f7810 */ /* 0x000fc60007ffe0ff */
[----:B------:R-:W-:Y:S02]  /*16e0*/  IMAD.IADD R16, R9, 0x1, -R16 ;  /* 0x0000000109107824 */ /* 0x000fe400078e0a10 */
[C---:B------:R-:W-:Y:S01]  /*16f0*/  IMAD R8, R15.reuse, -0x800000, R8 ;  /* 0xff8000000f087824 */ /* 0x040fe200078e0208 */
[----:B------:R-:W-:Y:S01]  /*1700*/  IADD3 R15, PT, PT, R15, 0x7f, -R14 ;  /* 0x0000007f0f0f7810 */ /* 0x000fe20007ffe80e */
[----:B------:R-:W0:Y:S01]  /*1710*/  MUFU.RCP R9, R16 ;  /* 0x0000001000097308 */ /* 0x000e220000001000 */
[----:B------:R-:W-:Y:S02]  /*1720*/  FADD.FTZ R17, -R16, -RZ ;  /* 0x800000ff10117221 */ /* 0x000fe40000010100 */
[----:B------:R-:W-:Y:S02]  /*1730*/  IADD3 R15, PT, PT, R15, R12, RZ ;  /* 0x0000000c0f0f7210 */ /* 0x000fe40007ffe0ff */
[----:B0-----:R-:W-:-:S04]  /*1740*/  FFMA R18, R9, R17, 1 ;  /* 0x3f80000009127423 */ /* 0x001fc80000000011 */
[----:B------:R-:W-:-:S04]  /*1750*/  FFMA R9, R9, R18, R9 ;  /* 0x0000001209097223 */ /* 0x000fc80000000009 */
[----:B------:R-:W-:-:S04]  /*1760*/  FFMA R18, R8, R9, RZ ;  /* 0x0000000908127223 */ /* 0x000fc800000000ff */
[----:B------:R-:W-:-:S04]  /*1770*/  FFMA R19, R17, R18, R8 ;  /* 0x0000001211137223 */ /* 0x000fc80000000008 */
[----:B------:R-:W-:-:S04]  /*1780*/  FFMA R18, R9, R19, R18 ;  /* 0x0000001309127223 */ /* 0x000fc80000000012 */
[----:B------:R-:W-:-:S04]  /*1790*/  FFMA R17, R17, R18, R8 ;  /* 0x0000001211117223 */ /* 0x000fc80000000008 */
[----:B------:R-:W-:-:S05]  /*17a0*/  FFMA R8, R9, R17, R18 ;  /* 0x0000001109087223 */ /* 0x000fca0000000012 */
[----:B------:R-:W-:-:S04]  /*17b0*/  SHF.R.U32.HI R14, RZ, 0x17, R8 ;  /* 0x00000017ff0e7819 */ /* 0x000fc80000011608 */
[----:B------:R-:W-:-:S05]  /*17c0*/  LOP3.LUT R14, R14, 0xff, RZ, 0xc0, !PT ;  /* 0x000000ff0e0e7812 */ /* 0x000fca00078ec0ff */
[----:B------:R-:W-:-:S05]  /*17d0*/  IMAD.IADD R16, R14, 0x1, R15 ;  /* 0x000000010e107824 */ /* 0x000fca00078e020f */
[----:B------:R-:W-:-:S04]  /*17e0*/  IADD3 R12, PT, PT, R16, -0x1, RZ ;  /* 0xffffffff100c7810 */ /* 0x000fc80007ffe0ff */
[----:B------:R-:W-:-:S13]  /*17f0*/  ISETP.GE.U32.AND P0, PT, R12, 0xfe, PT ;  /* 0x000000fe0c00780c */ /* 0x000fda0003f06070 */
[----:B------:R-:W-:Y:S05]  /*1800*/  @!P0 BRA `(.L_x_25) ;  /* 0x0000000000808947 */ /* 0x000fea0003800000 */
[----:B------:R-:W-:-:S13]  /*1810*/  ISETP.GT.AND P0, PT, R16, 0xfe, PT ;  /* 0x000000fe1000780c */ /* 0x000fda0003f04270 */
[----:B------:R-:W-:Y:S05]  /*1820*/  @P0 BRA `(.L_x_26) ;  /* 0x00000000006c0947 */ /* 0x000fea0003800000 */
[----:B------:R-:W-:-:S13]  /*1830*/  ISETP.GE.AND P0, PT, R16, 0x1, PT ;  /* 0x000000011000780c */ /* 0x000fda0003f06270 */
[----:B------:R-:W-:Y:S05]  /*1840*/  @P0 BRA `(.L_x_27) ;  /* 0x0000000000740947 */ /* 0x000fea0003800000 */
[----:B------:R-:W-:Y:S02]  /*1850*/  ISETP.GE.AND P0, PT, R16, -0x18, PT ;  /* 0xffffffe81000780c */ /* 0x000fe40003f06270 */
[----:B------:R-:W-:-:S11]  /*1860*/  LOP3.LUT R8, R8, 0x80000000, RZ, 0xc0, !PT ;  /* 0x8000000008087812 */ /* 0x000fd600078ec0ff */
[----:B------:R-:W-:Y:S05]  /*1870*/  @!P0 BRA `(.L_x_27) ;  /* 0x0000000000688947 */ /* 0x000fea0003800000 */
[CCC-:B------:R-:W-:Y:S01]  /*1880*/  FFMA.RZ R12, R9.reuse, R17.reuse, R18.reuse ;  /* 0x00000011090c7223 */ /* 0x1c0fe2000000c012 */
[C---:B------:R-:W-:Y:S02]  /*1890*/  IADD3 R15, PT, PT, R16.reuse, 0x20, RZ ;  /* 0x00000020100f7810 */ /* 0x040fe40007ffe0ff */
[----:B------:R-:W-:Y:S02]  /*18a0*/  ISETP.NE.AND P2, PT, R16, RZ, PT ;  /* 0x000000ff1000720c */ /* 0x000fe40003f45270 */
[----:B------:R-:W-:Y:S01]  /*18b0*/  LOP3.LUT R14, R12, 0x7fffff, RZ, 0xc0, !PT ;  /* 0x007fffff0c0e7812 */ /* 0x000fe200078ec0ff */
[CCC-:B------:R-:W-:Y:S01]  /*18c0*/  FFMA.RP R12, R9.reuse, R17.reuse, R18.reuse ;  /* 0x00000011090c7223 */ /* 0x1c0fe20000008012 */
[----:B------:R-:W-:Y:S01]  /*18d0*/  FFMA.RM R9, R9, R17, R18 ;  /* 0x0000001109097223 */ /* 0x000fe20000004012 */
[----:B------:R-:W-:Y:S01]  /*18e0*/  ISETP.NE.AND P1, PT, R16, RZ, PT ;  /* 0x000000ff1000720c */ /* 0x000fe20003f25270 */
[----:B------:R-:W-:Y:S01]  /*18f0*/  IMAD.MOV R16, RZ, RZ, -R16 ;  /* 0x000000ffff107224 */ /* 0x000fe200078e0a10 */
[----:B------:R-:W-:-:S02]  /*1900*/  LOP3.LUT R14, R14, 0x800000, RZ, 0xfc, !PT ;  /* 0x008000000e0e7812 */ /* 0x000fc400078efcff */
[----:B------:R-:W-:Y:S02]  /*1910*/  FSETP.NEU.FTZ.AND P0, PT, R12, R9, PT ;  /* 0x000000090c00720b */ /* 0x000fe40003f1d000 */
[----:B------:R-:W-:Y:S02]  /*1920*/  SHF.L.U32 R15, R14, R15, RZ ;  /* 0x0000000f0e0f7219 */ /* 0x000fe400000006ff */
[----:B------:R-:W-:Y:S02]  /*1930*/  SEL R9, R16, RZ, P2 ;  /* 0x000000ff10097207 */ /* 0x000fe40001000000 */
[----:B------:R-:W-:Y:S02]  /*1940*/  ISETP.NE.AND P1, PT, R15, RZ, P1 ;  /* 0x000000ff0f00720c */ /* 0x000fe40000f25270 */
[----:B------:R-:W-:Y:S02]  /*1950*/  SHF.R.U32.HI R9, RZ, R9, R14 ;  /* 0x00000009ff097219 */ /* 0x000fe4000001160e */
[----:B------:R-:W-:-:S02]  /*1960*/  PLOP3.LUT P0, PT, P0, P1, PT, 0xf8, 0x8f ;  /* 0x00000000008f781c */ /* 0x000fc40000703f70 */
[----:B------:R-:W-:Y:S02]  /*1970*/  SHF.R.U32.HI R15, RZ, 0x1, R9 ;  /* 0x00000001ff0f7819 */ /* 0x000fe40000011609 */
[----:B------:R-:W-:-:S04]  /*1980*/  SEL R12, RZ, 0x1, !P0 ;  /* 0x00000001ff0c7807 */ /* 0x000fc80004000000 */
[----:B------:R-:W-:-:S04]  /*1990*/  LOP3.LUT R12, R12, 0x1, R15, 0xf8, !PT ;  /* 0x000000010c0c7812 */ /* 0x000fc800078ef80f */
[----:B------:R-:W-:-:S04]  /*19a0*/  LOP3.LUT R12, R12, R9, RZ, 0xc0, !PT ;  /* 0x000000090c0c7212 */ /* 0x000fc800078ec0ff */
[----:B------:R-:W-:-:S04]  /*19b0*/  IADD3 R15, PT, PT, R15, R12, RZ ;  /* 0x0000000c0f0f7210 */ /* 0x000fc80007ffe0ff */
[----:B------:R-:W-:Y:S01]  /*19c0*/  LOP3.LUT R8, R15, R8, RZ, 0xfc, !PT ;  /* 0x000000080f087212 */ /* 0x000fe200078efcff */
[----:B------:R-:W-:Y:S06]  /*19d0*/  BRA `(.L_x_27) ;  /* 0x0000000000107947 */ /* 0x000fec0003800000 */
.L_x_26:
[----:B------:R-:W-:-:S04]  /*19e0*/  LOP3.LUT R8, R8, 0x80000000, RZ, 0xc0, !PT ;  /* 0x8000000008087812 */ /* 0x000fc800078ec0ff */
[----:B------:R-:W-:Y:S01]  /*19f0*/  LOP3.LUT R8, R8, 0x7f800000, RZ, 0xfc, !PT ;  /* 0x7f80000008087812 */ /* 0x000fe200078efcff */
[----:B------:R-:W-:Y:S06]  /*1a00*/  BRA `(.L_x_27) ;  /* 0x0000000000047947 */ /* 0x000fec0003800000 */
.L_x_25:
[----:B------:R-:W-:-:S07]  /*1a10*/  LEA R8, R15, R8, 0x17 ;  /* 0x000000080f087211 */ /* 0x000fce00078eb8ff */
.L_x_27:
[----:B------:R-:W-:Y:S05]  /*1a20*/  BSYNC.RECONVERGENT B2 ;  /* 0x0000000000027941 */ /* 0x000fea0003800200 */
.L_x_24:
[----:B------:R-:W-:Y:S05]  /*1a30*/  BRA `(.L_x_28) ;  /* 0x0000000000207947 */ /* 0x000fea0003800000 */
.L_x_23:
[----:B------:R-:W-:-:S04]  /*1a40*/  LOP3.LUT R8, R9, 0x80000000, R8, 0x48, !PT ;  /* 0x8000000009087812 */ /* 0x000fc800078e4808 */
[----:B------:R-:W-:Y:S01]  /*1a50*/  LOP3.LUT R8, R8, 0x7f800000, RZ, 0xfc, !PT ;  /* 0x7f80000008087812 */ /* 0x000fe200078efcff */
[----:B------:R-:W-:Y:S06]  /*1a60*/  BRA `(.L_x_28) ;  /* 0x0000000000147947 */ /* 0x000fec0003800000 */
.L_x_22:
[----:B------:R-:W-:Y:S01]  /*1a70*/  LOP3.LUT R8, R9, 0x80000000, R8, 0x48, !PT ;  /* 0x8000000009087812 */ /* 0x000fe200078e4808 */
[----:B------:R-:W-:Y:S06]  /*1a80*/  BRA `(.L_x_28) ;  /* 0x00000000000c7947 */ /* 0x000fec0003800000 */
.L_x_21:
[----:B------:R-:W0:Y:S01]  /*1a90*/  MUFU.RSQ R8, -QNAN ;  /* 0xffc0000000087908 */ /* 0x000e220000001400 */
[----:B------:R-:W-:Y:S05]  /*1aa0*/  BRA `(.L_x_28) ;  /* 0x0000000000047947 */ /* 0x000fea0003800000 */
.L_x_20:
[----:B------:R-:W-:-:S07]  /*1ab0*/  FADD.FTZ R8, R8, R9 ;  /* 0x0000000908087221 */ /* 0x000fce0000010000 */
.L_x_28:
[----:B------:R-:W-:Y:S05]  /*1ac0*/  BSYNC.RECONVERGENT B1 ;  /* 0x0000000000017941 */ /* 0x000fea0003800200 */
.L_x_18:
[----:B------:R-:W-:Y:S02]  /*1ad0*/  HFMA2 R9, -RZ, RZ, 0, 0 ;  /* 0x00000000ff097431 */ /* 0x000fe400000001ff */
[----:B0-----:R-:W-:Y:S01]  /*1ae0*/  IMAD.MOV.U32 R12, RZ, RZ, R8 ;  /* 0x000000ffff0c7224 */ /* 0x001fe200078e0008 */
[----:B------:R-:W-:-:S04]  /*1af0*/  MOV R8, R10 ;  /* 0x0000000a00087202 */ /* 0x000fc80000000f00 */
[----:B------:R-:W-:Y:S05]  /*1b00*/  RET.REL.NODEC R8 `(_Z3nlmPKfPfif) ;  /* 0xffffffe4083c7950 */ /* 0x000fea0003c3ffff */
.L_x_29:
[----:B------:R-:W-:-:S00]  /*1b10*/  BRA `(.L_x_29) ;  /* 0xfffffffc00fc7947 */ /* 0x000fc0000383ffff */
[----:B------:R-:W-:-:S00]  /*1b20*/  NOP ;  /* 0x0000000000007918 */ /* 0x000fc00000000000 */
        /* <DEDUP_REMOVED lines=13> */
.L_x_30:


//--------------------- .nv.global.init           --------------------------
	.section	.nv.global.init,"aw",@progbits
.nv.global.init:
	.type		__T20,@object
	.size		__T20,(.L_1 - __T20)
__T20:
        /*0000*/ 	.byte	0x76, 0x6f, 0x69, 0x64, 0x20, 0x67, 0x65, 0x74, 0x53, 0x68, 0x61, 0x72, 0x65, 0x64, 0x42, 0x6c
        /*0010*/ 	.byte	0x6f, 0x63, 0x6b, 0x28, 0x66, 0x6c, 0x6f, 0x61, 0x74, 0x20, 0x2a, 0x2c, 0x20, 0x63, 0x6f, 0x6e
        /*0020*/ 	.byte	0x73, 0x74, 0x20, 0x66, 0x6c, 0x6f, 0x61, 0x74, 0x20, 0x2a, 0x2c, 0x20, 0x69, 0x6e, 0x74, 0x2c
        /*0030*/ 	.byte	0x20, 0x69, 0x6e, 0x74, 0x29, 0x00
.L_1:


//--------------------- .nv.shared._Z3nlmPKfPfif  --------------------------
	.section	.nv.shared._Z3nlmPKfPfif,"aw",@nobits
	.sectionflags	@""
	.align	4
.nv.shared._Z3nlmPKfPfif:
	.zero		2624


//--------------------- .nv.shared.reserved.0     --------------------------
	.section	.nv.shared.reserved.0,"aw",@nobits
	.weak		__nv_reservedSMEM_offset_0_alias
	.size		__nv_reservedSMEM_offset_0_alias, 0, 64
	.other		__nv_reservedSMEM_offset_0_alias,@"STO_CUDA_RESERVED_SHARED STV_DEFAULT"
__nv_reservedSMEM_offset_0_alias:
	.zero		0
	.zero		64


//--------------------- .nv.constant0._Z3nlmPKfPfif --------------------------
	.section	.nv.constant0._Z3nlmPKfPfif,"a",@progbits
	.sectionflags	@""
	.align	4
.nv.constant0._Z3nlmPKfPfif:
	.zero		920


//--------------------- SYMBOLS --------------------------

	.type		.nv.reservedSmem.offset0,@object
	.size		.nv.reservedSmem.offset0,0x4
	.type		.nv.reservedSmem.cap,@object
	.size		.nv.reservedSmem.cap,0x4
